	.target	sm_100a

	.elftype	@"ET_EXEC"


//--------------------- .note.nv.tkinfo           --------------------------
	.section	.note.nv.tkinfo,"",@"SHT_NOTE"
	.sectionflags	@"SHF_NOTE_NV_TKINFO"
	.tkinfo
        /*0018*/ 	.word	0x00000002
        /*0030*/ 	.string	""
        /*0030*/ 	.string	"ptxas"
        /*0030*/ 	.string	"Cuda compilation tools, release 13.0, V13.0.88"
        /*0030*/ 	.string	"Build cuda_13.0.r13.0/compiler.36424714_0"
        /*0030*/ 	.string	"-arch sm_100a -m 64 "



//--------------------- .note.nv.cuinfo           --------------------------
	.section	.note.nv.cuinfo,"",@"SHT_NOTE"
	.sectionflags	@"SHF_NOTE_NV_CUINFO"
        /*0018*/ 	.short	0x0002
        /*001a*/ 	.short	0x0064
        /*001c*/ 	.short	0x0082
	.zero		2


//--------------------- .nv.info                  --------------------------
	.section	.nv.info,"",@"SHT_CUDA_INFO"
	.align	4


	//----- nvinfo : EIATTR_REGCOUNT
	.align		4
        /*0000*/ 	.byte	0x04, 0x2f
        /*0002*/ 	.short	(.L_19 - .L_18)
	.align		4
.L_18:
        /*0004*/ 	.word	index@(_ZN7cutlass13device_kernelINS_4gemm6kernel13GemmUniversalIN4cute5tupleIJiiiiEEENS1_10collective13CollectiveMmaINS1_35MainloopSm100TmaUmmaWarpSpecializedILi13ELi2ELi4ENS5_IJNS4_1CILi2EEENSA_ILi4EEENSA_ILi1EEEEEEEENS5_IJNSA_ILi128EEESG_NSA_ILi64EEEEEENS_6half_tENS5_IJlSD_lEEESJ_SK_NS4_8TiledMMAINS4_8MMA_AtomIJNS4_26SM100_MMA_F16BF16_2x1SM_SSISJ_SJ_fLi128ELi128ELNS4_4UMMA5MajorE0ELSP_0ELNSO_7ScaleInE0ELSQ_0EEEEEENS4_6LayoutINS5_IJSD_SD_SD_EEENS5_IJNSA_ILi0EEESV_SV_EEEEENS5_IJNS4_10UnderscoreESY_SY_EEEEENS4_28SM100_TMA_2SM_LOAD_MULTICASTENS4_14ComposedLayoutINS4_7SwizzleILi3ELi4ELi3EEENS4_18smem_ptr_flag_bitsILi16EEENST_INS5_IJNSA_ILi8EEESH_EEENS5_IJSH_SD_EEEEEEEvNS4_8identityENS4_18SM100_TMA_2SM_LOADES1B_vS1C_EENS_8epilogue10collective18CollectiveEpilogueINS1F_23Sm100TmaWarpSpecializedILi4ELi2ELi16ELb1ELb0EEEJNS5_IJSH_SG_SH_EEENS5_IJNST_ISH_SD_EENST_INS5_IJNSA_ILi16EEESB_EEENS5_IJSD_SH_EEEEEEEESJ_SK_SJ_SK_NS1F_6fusion15FusionCallbacksIS1J_NS1R_17LinearCombinationISJ_fSJ_fLNS_15FloatRoundStyleE2EEES1K_S1Q_JEEENS4_5SM1004TMEM4LOAD26SM100_TMEM_LOAD_32dp32b16xENS4_13SM90_TMA_LOADENS12_INS13_ILi1ELi4ELi3EEES16_NST_INS5_IJS17_S1M_EEENS5_IJS1M_SD_EEEEEEENS4_39AutoVectorizingCopyWithAssumedAlignmentILi128EEENS4_14SM90_TMA_STOREES26_S28_S28_EEEvvEEEEvNT_6ParamsE)
        /*0008*/ 	.word	0x00000045


	//----- nvinfo : EIATTR_FRAME_SIZE
	.align		4
.L_19:
        /*000c*/ 	.byte	0x04, 0x11
        /*000e*/ 	.short	(.L_21 - .L_20)
	.align		4
.L_20:
        /*0010*/ 	.word	index@($__internal_2_$__cuda_sm10x_tcgen05_guardrail_trap_unallocated_columns_being_dealloced)
        /*0014*/ 	.word	0x00000000


	//----- nvinfo : EIATTR_FRAME_SIZE
	.align		4
.L_21:
        /*0018*/ 	.byte	0x04, 0x11
        /*001a*/ 	.short	(.L_23 - .L_22)
	.align		4
.L_22:
        /*001c*/ 	.word	index@($__internal_1_$__cuda_sm10x_tcgen05_guardrail_trap_phase_invalid_during_alloc)
        /*0020*/ 	.word	0x00000000


	//----- nvinfo : EIATTR_FRAME_SIZE
	.align		4
.L_23:
        /*0024*/ 	.byte	0x04, 0x11
        /*0026*/ 	.short	(.L_25 - .L_24)
	.align		4
.L_24:
        /*0028*/ 	.word	index@($__internal_0_$__cuda_sm10x_tcgen05_guardrail_trap_col_being_dealloced_not_returned_by_alloc)
        /*002c*/ 	.word	0x00000000


	//----- nvinfo : EIATTR_FRAME_SIZE
	.align		4
.L_25:
        /*0030*/ 	.byte	0x04, 0x11
        /*0032*/ 	.short	(.L_27 - .L_26)
	.align		4
.L_26:
        /*0034*/ 	.word	index@(_ZN7cutlass13device_kernelINS_4gemm6kernel13GemmUniversalIN4cute5tupleIJiiiiEEENS1_10collective13CollectiveMmaINS1_35MainloopSm100TmaUmmaWarpSpecializedILi13ELi2ELi4ENS5_IJNS4_1CILi2EEENSA_ILi4EEENSA_ILi1EEEEEEEENS5_IJNSA_ILi128EEESG_NSA_ILi64EEEEEENS_6half_tENS5_IJlSD_lEEESJ_SK_NS4_8TiledMMAINS4_8MMA_AtomIJNS4_26SM100_MMA_F16BF16_2x1SM_SSISJ_SJ_fLi128ELi128ELNS4_4UMMA5MajorE0ELSP_0ELNSO_7ScaleInE0ELSQ_0EEEEEENS4_6LayoutINS5_IJSD_SD_SD_EEENS5_IJNSA_ILi0EEESV_SV_EEEEENS5_IJNS4_10UnderscoreESY_SY_EEEEENS4_28SM100_TMA_2SM_LOAD_MULTICASTENS4_14ComposedLayoutINS4_7SwizzleILi3ELi4ELi3EEENS4_18smem_ptr_flag_bitsILi16EEENST_INS5_IJNSA_ILi8EEESH_EEENS5_IJSH_SD_EEEEEEEvNS4_8identityENS4_18SM100_TMA_2SM_LOADES1B_vS1C_EENS_8epilogue10collective18CollectiveEpilogueINS1F_23Sm100TmaWarpSpecializedILi4ELi2ELi16ELb1ELb0EEEJNS5_IJSH_SG_SH_EEENS5_IJNST_ISH_SD_EENST_INS5_IJNSA_ILi16EEESB_EEENS5_IJSD_SH_EEEEEEEESJ_SK_SJ_SK_NS1F_6fusion15FusionCallbacksIS1J_NS1R_17LinearCombinationISJ_fSJ_fLNS_15FloatRoundStyleE2EEES1K_S1Q_JEEENS4_5SM1004TMEM4LOAD26SM100_TMEM_LOAD_32dp32b16xENS4_13SM90_TMA_LOADENS12_INS13_ILi1ELi4ELi3EEES16_NST_INS5_IJS17_S1M_EEENS5_IJS1M_SD_EEEEEEENS4_39AutoVectorizingCopyWithAssumedAlignmentILi128EEENS4_14SM90_TMA_STOREES26_S28_S28_EEEvvEEEEvNT_6ParamsE)
        /*0038*/ 	.word	0x00000000


	//----- nvinfo : EIATTR_MIN_STACK_SIZE
	.align		4
.L_27:
        /*003c*/ 	.byte	0x04, 0x12
        /*003e*/ 	.short	(.L_29 - .L_28)
	.align		4
.L_28:
        /*0040*/ 	.word	index@(_ZN7cutlass13device_kernelINS_4gemm6kernel13GemmUniversalIN4cute5tupleIJiiiiEEENS1_10collective13CollectiveMmaINS1_35MainloopSm100TmaUmmaWarpSpecializedILi13ELi2ELi4ENS5_IJNS4_1CILi2EEENSA_ILi4EEENSA_ILi1EEEEEEEENS5_IJNSA_ILi128EEESG_NSA_ILi64EEEEEENS_6half_tENS5_IJlSD_lEEESJ_SK_NS4_8TiledMMAINS4_8MMA_AtomIJNS4_26SM100_MMA_F16BF16_2x1SM_SSISJ_SJ_fLi128ELi128ELNS4_4UMMA5MajorE0ELSP_0ELNSO_7ScaleInE0ELSQ_0EEEEEENS4_6LayoutINS5_IJSD_SD_SD_EEENS5_IJNSA_ILi0EEESV_SV_EEEEENS5_IJNS4_10UnderscoreESY_SY_EEEEENS4_28SM100_TMA_2SM_LOAD_MULTICASTENS4_14ComposedLayoutINS4_7SwizzleILi3ELi4ELi3EEENS4_18smem_ptr_flag_bitsILi16EEENST_INS5_IJNSA_ILi8EEESH_EEENS5_IJSH_SD_EEEEEEEvNS4_8identityENS4_18SM100_TMA_2SM_LOADES1B_vS1C_EENS_8epilogue10collective18CollectiveEpilogueINS1F_23Sm100TmaWarpSpecializedILi4ELi2ELi16ELb1ELb0EEEJNS5_IJSH_SG_SH_EEENS5_IJNST_ISH_SD_EENST_INS5_IJNSA_ILi16EEESB_EEENS5_IJSD_SH_EEEEEEEESJ_SK_SJ_SK_NS1F_6fusion15FusionCallbacksIS1J_NS1R_17LinearCombinationISJ_fSJ_fLNS_15FloatRoundStyleE2EEES1K_S1Q_JEEENS4_5SM1004TMEM4LOAD26SM100_TMEM_LOAD_32dp32b16xENS4_13SM90_TMA_LOADENS12_INS13_ILi1ELi4ELi3EEES16_NST_INS5_IJS17_S1M_EEENS5_IJS1M_SD_EEEEEEENS4_39AutoVectorizingCopyWithAssumedAlignmentILi128EEENS4_14SM90_TMA_STOREES26_S28_S28_EEEvvEEEEvNT_6ParamsE)
        /*0044*/ 	.word	0x00000000
.L_29:


//--------------------- .nv.compat                --------------------------
	.section	.nv.compat,"",@"SHT_CUDA_COMPAT_INFO"
	.align	4
        /*0000*/ 	.byte	0x02, 0x09, 0x01, 0x00, 0x02, 0x02, 0x02, 0x00, 0x02, 0x05, 0x05, 0x00, 0x03, 0x07, 0x01, 0x01
        /*0010*/ 	.byte	0x02, 0x03, 0x01, 0x00, 0x02, 0x06, 0x01, 0x00, 0x04, 0x0b, 0x08, 0x00, 0x09, 0x00, 0x00, 0x00
        /*0020*/ 	.byte	0x00, 0x00, 0x00, 0x00


//--------------------- .nv.info._ZN7cutlass13device_kernelINS_4gemm6kernel13GemmUniversalIN4cute5tupleIJiiiiEEENS1_10collective13CollectiveMmaINS1_35MainloopSm100TmaUmmaWarpSpecializedILi13ELi2ELi4ENS5_IJNS4_1CILi2EEENSA_ILi4EEENSA_ILi1EEEEEEEENS5_IJNSA_ILi128EEESG_NSA_ILi64EEEEEENS_6half_tENS5_IJlSD_lEEESJ_SK_NS4_8TiledMMAINS4_8MMA_AtomIJNS4_26SM100_MMA_F16BF16_2x1SM_SSISJ_SJ_fLi128ELi128ELNS4_4UMMA5MajorE0ELSP_0ELNSO_7ScaleInE0ELSQ_0EEEEEENS4_6LayoutINS5_IJSD_SD_SD_EEENS5_IJNSA_ILi0EEESV_SV_EEEEENS5_IJNS4_10UnderscoreESY_SY_EEEEENS4_28SM100_TMA_2SM_LOAD_MULTICASTENS4_14ComposedLayoutINS4_7SwizzleILi3ELi4ELi3EEENS4_18smem_ptr_flag_bitsILi16EEENST_INS5_IJNSA_ILi8EEESH_EEENS5_IJSH_SD_EEEEEEEvNS4_8identityENS4_18SM100_TMA_2SM_LOADES1B_vS1C_EENS_8epilogue10collective18CollectiveEpilogueINS1F_23Sm100TmaWarpSpecializedILi4ELi2ELi16ELb1ELb0EEEJNS5_IJSH_SG_SH_EEENS5_IJNST_ISH_SD_EENST_INS5_IJNSA_ILi16EEESB_EEENS5_IJSD_SH_EEEEEEEESJ_SK_SJ_SK_NS1F_6fusion15FusionCallbacksIS1J_NS1R_17LinearCombinationISJ_fSJ_fLNS_15FloatRoundStyleE2EEES1K_S1Q_JEEENS4_5SM1004TMEM4LOAD26SM100_TMEM_LOAD_32dp32b16xENS4_13SM90_TMA_LOADENS12_INS13_ILi1ELi4ELi3EEES16_NST_INS5_IJS17_S1M_EEENS5_IJS1M_SD_EEEEEEENS4_39AutoVectorizingCopyWithAssumedAlignmentILi128EEENS4_14SM90_TMA_STOREES26_S28_S28_EEEvvEEEEvNT_6ParamsE --------------------------
	.section	.nv.info._ZN7cutlass13device_kernelINS_4gemm6kernel13GemmUniversalIN4cute5tupleIJiiiiEEENS1_10collective13CollectiveMmaINS1_35MainloopSm100TmaUmmaWarpSpecializedILi13ELi2ELi4ENS5_IJNS4_1CILi2EEENSA_ILi4EEENSA_ILi1EEEEEEEENS5_IJNSA_ILi128EEESG_NSA_ILi64EEEEEENS_6half_tENS5_IJlSD_lEEESJ_SK_NS4_8TiledMMAINS4_8MMA_AtomIJNS4_26SM100_MMA_F16BF16_2x1SM_SSISJ_SJ_fLi128ELi128ELNS4_4UMMA5MajorE0ELSP_0ELNSO_7ScaleInE0ELSQ_0EEEEEENS4_6LayoutINS5_IJSD_SD_SD_EEENS5_IJNSA_ILi0EEESV_SV_EEEEENS5_IJNS4_10UnderscoreESY_SY_EEEEENS4_28SM100_TMA_2SM_LOAD_MULTICASTENS4_14ComposedLayoutINS4_7SwizzleILi3ELi4ELi3EEENS4_18smem_ptr_flag_bitsILi16EEENST_INS5_IJNSA_ILi8EEESH_EEENS5_IJSH_SD_EEEEEEEvNS4_8identityENS4_18SM100_TMA_2SM_LOADES1B_vS1C_EENS_8epilogue10collective18CollectiveEpilogueINS1F_23Sm100TmaWarpSpecializedILi4ELi2ELi16ELb1ELb0EEEJNS5_IJSH_SG_SH_EEENS5_IJNST_ISH_SD_EENST_INS5_IJNSA_ILi16EEESB_EEENS5_IJSD_SH_EEEEEEEESJ_SK_SJ_SK_NS1F_6fusion15FusionCallbacksIS1J_NS1R_17LinearCombinationISJ_fSJ_fLNS_15FloatRoundStyleE2EEES1K_S1Q_JEEENS4_5SM1004TMEM4LOAD26SM100_TMEM_LOAD_32dp32b16xENS4_13SM90_TMA_LOADENS12_INS13_ILi1ELi4ELi3EEES16_NST_INS5_IJS17_S1M_EEENS5_IJS1M_SD_EEEEEEENS4_39AutoVectorizingCopyWithAssumedAlignmentILi128EEENS4_14SM90_TMA_STOREES26_S28_S28_EEEvvEEEEvNT_6ParamsE,"",@"SHT_CUDA_INFO"
	.sectionflags	@""
	.align	4


	//----- nvinfo : EIATTR_CUDA_API_VERSION
	.align		4
        /*0000*/ 	.byte	0x04, 0x37
        /*0002*/ 	.short	(.L_31 - .L_30)
.L_30:
        /*0004*/ 	.word	0x00000082


	//----- nvinfo : EIATTR_KPARAM_INFO
	.align		4
.L_31:
        /*0008*/ 	.byte	0x04, 0x17
        /*000a*/ 	.short	(.L_33 - .L_32)
.L_32:
        /*000c*/ 	.word	0x00000000
        /*0010*/ 	.short	0x0000
        /*0012*/ 	.short	0x0000
        /*0014*/ 	.byte	0x00, 0xf0, 0x01, 0x20


	//----- nvinfo : EIATTR_AT_ENTRY_FRAGMENTS
	.align		4
.L_33:
        /*0018*/ 	.byte	0x04, 0x4f
        /*001a*/ 	.short	(.L_35 - .L_34)


	//   ....[0]....
.L_34:
        /*001c*/ 	.word	0x00000007


	//----- nvinfo : EIATTR_RESERVED_SMEM_USED
	.align		4
.L_35:
        /*0020*/ 	.byte	0x01, 0x41
	.zero		2


	//----- nvinfo : EIATTR_SPARSE_MMA_MASK
	.align		4
        /*0024*/ 	.byte	0x03, 0x50
        /*0026*/ 	.short	0x0000


	//----- nvinfo : EIATTR_TCGEN05_2CTA_USED
	.align		4
        /*0028*/ 	.byte	0x01, 0x52
	.zero		2


	//----- nvinfo : EIATTR_MAXREG_COUNT
	.align		4
        /*002c*/ 	.byte	0x03, 0x1b
        /*002e*/ 	.short	0x00ff


	//----- nvinfo : EIATTR_NUM_BARRIERS
	.align		4
        /*0030*/ 	.byte	0x02, 0x4c
        /*0032*/ 	.byte	0x07
	.zero		1


	//----- nvinfo : EIATTR_EXTERNS
	.align		4
        /*0034*/ 	.byte	0x04, 0x0f
        /*0036*/ 	.short	(.L_37 - .L_36)


	//   ....[0]....
	.align		4
.L_36:
        /*0038*/ 	.word	index@(__assertfail)


	//----- nvinfo : EIATTR_MERCURY_ISA_VERSION
	.align		4
.L_37:
        /*003c*/ 	.byte	0x03, 0x5f
        /*003e*/ 	.short	0x0101


	//----- nvinfo : EIATTR_INT_WARP_WIDE_INSTR_OFFSETS
	.align		4
        /*0040*/ 	.byte	0x04, 0x31
        /*0042*/ 	.short	(.L_39 - .L_38)


	//   ....[0]....
.L_38:
        /*0044*/ 	.word	0x00000eb0


	//   ....[1]....
        /*0048*/ 	.word	0x00000f50


	//   ....[2]....
        /*004c*/ 	.word	0x00004970


	//   ....[3]....
        /*0050*/ 	.word	0x000049a0


	//   ....[4]....
        /*0054*/ 	.word	0x000049c0


	//   ....[5]....
        /*0058*/ 	.word	0x00005500


	//   ....[6]....
        /*005c*/ 	.word	0x000055a0


	//   ....[7]....
        /*0060*/ 	.word	0x00005660


	//   ....[8]....
        /*0064*/ 	.word	0x000056d0


	//   ....[9]....
        /*0068*/ 	.word	0x00005790


	//   ....[10]....
        /*006c*/ 	.word	0x00005830


	//   ....[11]....
        /*0070*/ 	.word	0x000058a0


	//   ....[12]....
        /*0074*/ 	.word	0x00005960


	//   ....[13]....
        /*0078*/ 	.word	0x00005a00


	//   ....[14]....
        /*007c*/ 	.word	0x00005aa0


	//   ....[15]....
        /*0080*/ 	.word	0x00005b90


	//   ....[16]....
        /*0084*/ 	.word	0x00005c60


	//----- nvinfo : EIATTR_COOP_GROUP_MASK_REGIDS
	.align		4
.L_39:
        /*0088*/ 	.byte	0x04, 0x29
        /*008a*/ 	.short	(.L_41 - .L_40)


	//   ....[0]....
.L_40:
        /*008c*/ 	.word	0xffffffff


	//   ....[1]....
        /*0090*/ 	.word	0xffffffff


	//   ....[2]....
        /*0094*/ 	.word	0xffffffff


	//   ....[3]....
        /*0098*/ 	.word	0xffffffff


	//   ....[4]....
        /*009c*/ 	.word	0xffffffff


	//   ....[5]....
        /*00a0*/ 	.word	0xffffffff


	//   ....[6]....
        /*00a4*/ 	.word	0xffffffff


	//   ....[7]....
        /*00a8*/ 	.word	0xffffffff


	//   ....[8]....
        /*00ac*/ 	.word	0xffffffff


	//   ....[9]....
        /*00b0*/ 	.word	0xffffffff


	//   ....[10]....
        /*00b4*/ 	.word	0xffffffff


	//   ....[11]....
        /*00b8*/ 	.word	0xffffffff


	//   ....[12]....
        /*00bc*/ 	.word	0xffffffff


	//   ....[13]....
        /*00c0*/ 	.word	0xffffffff


	//----- nvinfo : EIATTR_COOP_GROUP_INSTR_OFFSETS
	.align		4
.L_41:
        /*00c4*/ 	.byte	0x04, 0x28
        /*00c6*/ 	.short	(.L_43 - .L_42)


	//   ....[0]....
.L_42:
        /*00c8*/ 	.word	0x000000b0


	//   ....[1]....
        /*00cc*/ 	.word	0x00000510


	//   ....[2]....
        /*00d0*/ 	.word	0x00000820


	//   ....[3]....
        /*00d4*/ 	.word	0x000009b0


	//   ....[4]....
        /*00d8*/ 	.word	0x00000aa0


	//   ....[5]....
        /*00dc*/ 	.word	0x00000c00


	//   ....[6]....
        /*00e0*/ 	.word	0x00000d90


	//   ....[7]....
        /*00e4*/ 	.word	0x00000fd0


	//   ....[8]....
        /*00e8*/ 	.word	0x00002390


	//   ....[9]....
        /*00ec*/ 	.word	0x00003750


	//   ....[10]....
        /*00f0*/ 	.word	0x00003c20


	//   ....[11]....
        /*00f4*/ 	.word	0x00003c50


	//   ....[12]....
        /*00f8*/ 	.word	0x00004870


	//   ....[13]....
        /*00fc*/ 	.word	0x00004a80


	//----- nvinfo : EIATTR_VRC_CTA_INIT_COUNT
	.align		4
.L_43:
        /*0100*/ 	.byte	0x02, 0x4a
        /*0102*/ 	.byte	0x80
	.zero		1


	//----- nvinfo : EIATTR_SYSCALL_OFFSETS
	.align		4
        /*0104*/ 	.byte	0x04, 0x46
        /*0106*/ 	.short	(.L_45 - .L_44)


	//   ....[0]....
.L_44:
        /*0108*/ 	.word	0x000067e0


	//   ....[1]....
        /*010c*/ 	.word	0x000068d0


	//   ....[2]....
        /*0110*/ 	.word	0x00007000


	//   ....[3]....
        /*0114*/ 	.word	0x00007930


	//   ....[4]....
        /*0118*/ 	.word	0x00008200


	//   ....[5]....
        /*011c*/ 	.word	0x00008ad0


	//----- nvinfo : EIATTR_MBARRIER_INSTR_OFFSETS
	.align		4
.L_45:
        /*0120*/ 	.byte	0x04, 0x39
        /*0122*/ 	.short	(.L_47 - .L_46)


	//   ....[0]....
.L_46:
        /*0124*/ 	.word	0x00000660
        /*0128*/ 	.word	0x000000ff
        /*012c*/ 	.word	0x00000000
        /*0130*/ 	.short	0x0100
        /*0132*/ 	.byte	0x04
	.zero		1


	//   ....[1]....
        /*0134*/ 	.word	0x00000670
        /*0138*/ 	.word	0x000000ff
        /*013c*/ 	.word	0x00000068
        /*0140*/ 	.short	0x0100
        /*0142*/ 	.byte	0x04
	.zero		1


	//   ....[2]....
        /*0144*/ 	.word	0x00000680
        /*0148*/ 	.word	0x000000ff
        /*014c*/ 	.word	0x00000008
        /*0150*/ 	.short	0x0100
        /*0152*/ 	.byte	0x04
	.zero		1


	//   ....[3]....
        /*0154*/ 	.word	0x00000690
        /*0158*/ 	.word	0x000000ff
        /*015c*/ 	.word	0x00000070
        /*0160*/ 	.short	0x0100
        /*0162*/ 	.byte	0x04
	.zero		1


	//   ....[4]....
        /*0164*/ 	.word	0x000006a0
        /*0168*/ 	.word	0x000000ff
        /*016c*/ 	.word	0x00000010
        /*0170*/ 	.short	0x0100
        /*0172*/ 	.byte	0x04
	.zero		1


	//   ....[5]....
        /*0174*/ 	.word	0x000006b0
        /*0178*/ 	.word	0x000000ff
        /*017c*/ 	.word	0x00000078
        /*0180*/ 	.short	0x0100
        /*0182*/ 	.byte	0x04
	.zero		1


	//   ....[6]....
        /*0184*/ 	.word	0x000006c0
        /*0188*/ 	.word	0x000000ff
        /*018c*/ 	.word	0x00000018
        /*0190*/ 	.short	0x0100
        /*0192*/ 	.byte	0x04
	.zero		1


	//   ....[7]....
        /*0194*/ 	.word	0x000006d0
        /*0198*/ 	.word	0x000000ff
        /*019c*/ 	.word	0x00000080
        /*01a0*/ 	.short	0x0100
        /*01a2*/ 	.byte	0x04
	.zero		1


	//   ....[8]....
        /*01a4*/ 	.word	0x000006e0
        /*01a8*/ 	.word	0x000000ff
        /*01ac*/ 	.word	0x00000020
        /*01b0*/ 	.short	0x0100
        /*01b2*/ 	.byte	0x04
	.zero		1


	//   ....[9]....
        /*01b4*/ 	.word	0x000006f0
        /*01b8*/ 	.word	0x000000ff
        /*01bc*/ 	.word	0x00000088
        /*01c0*/ 	.short	0x0100
        /*01c2*/ 	.byte	0x04
	.zero		1


	//   ....[10]....
        /*01c4*/ 	.word	0x00000700
        /*01c8*/ 	.word	0x000000ff
        /*01cc*/ 	.word	0x00000028
        /*01d0*/ 	.short	0x0100
        /*01d2*/ 	.byte	0x04
	.zero		1


	//   ....[11]....
        /*01d4*/ 	.word	0x00000710
        /*01d8*/ 	.word	0x000000ff
        /*01dc*/ 	.word	0x00000090
        /*01e0*/ 	.short	0x0100
        /*01e2*/ 	.byte	0x04
	.zero		1


	//   ....[12]....
        /*01e4*/ 	.word	0x00000720
        /*01e8*/ 	.word	0x000000ff
        /*01ec*/ 	.word	0x00000030
        /*01f0*/ 	.short	0x0100
        /*01f2*/ 	.byte	0x04
	.zero		1


	//   ....[13]....
        /*01f4*/ 	.word	0x00000730
        /*01f8*/ 	.word	0x000000ff
        /*01fc*/ 	.word	0x00000098
        /*0200*/ 	.short	0x0100
        /*0202*/ 	.byte	0x04
	.zero		1


	//   ....[14]....
        /*0204*/ 	.word	0x00000740
        /*0208*/ 	.word	0x000000ff
        /*020c*/ 	.word	0x00000038
        /*0210*/ 	.short	0x0100
        /*0212*/ 	.byte	0x04
	.zero		1


	//   ....[15]....
        /*0214*/ 	.word	0x00000750
        /*0218*/ 	.word	0x000000ff
        /*021c*/ 	.word	0x000000a0
        /*0220*/ 	.short	0x0100
        /*0222*/ 	.byte	0x04
	.zero		1


	//   ....[16]....
        /*0224*/ 	.word	0x00000760
        /*0228*/ 	.word	0x000000ff
        /*022c*/ 	.word	0x00000040
        /*0230*/ 	.short	0x0100
        /*0232*/ 	.byte	0x04
	.zero		1


	//   ....[17]....
        /*0234*/ 	.word	0x00000770
        /*0238*/ 	.word	0x000000ff
        /*023c*/ 	.word	0x000000a8
        /*0240*/ 	.short	0x0100
        /*0242*/ 	.byte	0x04
	.zero		1


	//   ....[18]....
        /*0244*/ 	.word	0x00000780
        /*0248*/ 	.word	0x000000ff
        /*024c*/ 	.word	0x00000048
        /*0250*/ 	.short	0x0100
        /*0252*/ 	.byte	0x04
	.zero		1


	//   ....[19]....
        /*0254*/ 	.word	0x00000790
        /*0258*/ 	.word	0x000000ff
        /*025c*/ 	.word	0x000000b0
        /*0260*/ 	.short	0x0100
        /*0262*/ 	.byte	0x04
	.zero		1


	//   ....[20]....
        /*0264*/ 	.word	0x000007a0
        /*0268*/ 	.word	0x000000ff
        /*026c*/ 	.word	0x00000050
        /*0270*/ 	.short	0x0100
        /*0272*/ 	.byte	0x04
	.zero		1


	//   ....[21]....
        /*0274*/ 	.word	0x000007b0
        /*0278*/ 	.word	0x000000ff
        /*027c*/ 	.word	0x000000b8
        /*0280*/ 	.short	0x0100
        /*0282*/ 	.byte	0x04
	.zero		1


	//   ....[22]....
        /*0284*/ 	.word	0x000007c0
        /*0288*/ 	.word	0x000000ff
        /*028c*/ 	.word	0x00000058
        /*0290*/ 	.short	0x0100
        /*0292*/ 	.byte	0x04
	.zero		1


	//   ....[23]....
        /*0294*/ 	.word	0x000007d0
        /*0298*/ 	.word	0x000000ff
        /*029c*/ 	.word	0x000000c0
        /*02a0*/ 	.short	0x0100
        /*02a2*/ 	.byte	0x04
	.zero		1


	//   ....[24]....
        /*02a4*/ 	.word	0x000007e0
        /*02a8*/ 	.word	0x000000ff
        /*02ac*/ 	.word	0x00000060
        /*02b0*/ 	.short	0x0100
        /*02b2*/ 	.byte	0x04
	.zero		1


	//   ....[25]....
        /*02b4*/ 	.word	0x000007f0
        /*02b8*/ 	.word	0x000000ff
        /*02bc*/ 	.word	0x000000c8
        /*02c0*/ 	.short	0x0100
        /*02c2*/ 	.byte	0x04
	.zero		1


	//   ....[26]....
        /*02c4*/ 	.word	0x00000920
        /*02c8*/ 	.word	0x000000ff
        /*02cc*/ 	.word	0x000000d0
        /*02d0*/ 	.short	0x0100
        /*02d2*/ 	.byte	0x04
	.zero		1


	//   ....[27]....
        /*02d4*/ 	.word	0x00000930
        /*02d8*/ 	.word	0x000000ff
        /*02dc*/ 	.word	0x000000f0
        /*02e0*/ 	.short	0x0100
        /*02e2*/ 	.byte	0x04
	.zero		1


	//   ....[28]....
        /*02e4*/ 	.word	0x00000940
        /*02e8*/ 	.word	0x000000ff
        /*02ec*/ 	.word	0x000000d8
        /*02f0*/ 	.short	0x0100
        /*02f2*/ 	.byte	0x04
	.zero		1


	//   ....[29]....
        /*02f4*/ 	.word	0x00000950
        /*02f8*/ 	.word	0x000000ff
        /*02fc*/ 	.word	0x000000f8
        /*0300*/ 	.short	0x0100
        /*0302*/ 	.byte	0x04
	.zero		1


	//   ....[30]....
        /*0304*/ 	.word	0x00000960
        /*0308*/ 	.word	0x000000ff
        /*030c*/ 	.word	0x000000e0
        /*0310*/ 	.short	0x0100
        /*0312*/ 	.byte	0x04
	.zero		1


	//   ....[31]....
        /*0314*/ 	.word	0x00000970
        /*0318*/ 	.word	0x000000ff
        /*031c*/ 	.word	0x00000100
        /*0320*/ 	.short	0x0100
        /*0322*/ 	.byte	0x04
	.zero		1


	//   ....[32]....
        /*0324*/ 	.word	0x00000980
        /*0328*/ 	.word	0x000000ff
        /*032c*/ 	.word	0x000000e8
        /*0330*/ 	.short	0x0100
        /*0332*/ 	.byte	0x04
	.zero		1


	//   ....[33]....
        /*0334*/ 	.word	0x00000990
        /*0338*/ 	.word	0x000000ff
        /*033c*/ 	.word	0x00000108
        /*0340*/ 	.short	0x0100
        /*0342*/ 	.byte	0x04
	.zero		1


	//   ....[34]....
        /*0344*/ 	.word	0x00000a70
        /*0348*/ 	.word	0x000000ff
        /*034c*/ 	.word	0x00000110
        /*0350*/ 	.short	0x0100
        /*0352*/ 	.byte	0x06
	.zero		1


	//   ....[35]....
        /*0354*/ 	.word	0x00000a80
        /*0358*/ 	.word	0x000000ff
        /*035c*/ 	.word	0x00000118
        /*0360*/ 	.short	0x0100
        /*0362*/ 	.byte	0x06
	.zero		1


	//   ....[36]....
        /*0364*/ 	.word	0x00000bb0
        /*0368*/ 	.word	0x000000ff
        /*036c*/ 	.word	0x00000120
        /*0370*/ 	.short	0x0100
        /*0372*/ 	.byte	0x06
	.zero		1


	//   ....[37]....
        /*0374*/ 	.word	0x00000bc0
        /*0378*/ 	.word	0x000000ff
        /*037c*/ 	.word	0x00000130
        /*0380*/ 	.short	0x0100
        /*0382*/ 	.byte	0x06
	.zero		1


	//   ....[38]....
        /*0384*/ 	.word	0x00000bd0
        /*0388*/ 	.word	0x000000ff
        /*038c*/ 	.word	0x00000128
        /*0390*/ 	.short	0x0100
        /*0392*/ 	.byte	0x06
	.zero		1


	//   ....[39]....
        /*0394*/ 	.word	0x00000be0
        /*0398*/ 	.word	0x000000ff
        /*039c*/ 	.word	0x00000138
        /*03a0*/ 	.short	0x0100
        /*03a2*/ 	.byte	0x06
	.zero		1


	//   ....[40]....
        /*03a4*/ 	.word	0x00000d00
        /*03a8*/ 	.word	0x000000ff
        /*03ac*/ 	.word	0x00000140
        /*03b0*/ 	.short	0x0100
        /*03b2*/ 	.byte	0x04
	.zero		1


	//   ....[41]....
        /*03b4*/ 	.word	0x00000d10
        /*03b8*/ 	.word	0x000000ff
        /*03bc*/ 	.word	0x00000160
        /*03c0*/ 	.short	0x0100
        /*03c2*/ 	.byte	0x04
	.zero		1


	//   ....[42]....
        /*03c4*/ 	.word	0x00000d20
        /*03c8*/ 	.word	0x000000ff
        /*03cc*/ 	.word	0x00000148
        /*03d0*/ 	.short	0x0100
        /*03d2*/ 	.byte	0x04
	.zero		1


	//   ....[43]....
        /*03d4*/ 	.word	0x00000d30
        /*03d8*/ 	.word	0x000000ff
        /*03dc*/ 	.word	0x00000168
        /*03e0*/ 	.short	0x0100
        /*03e2*/ 	.byte	0x04
	.zero		1


	//   ....[44]....
        /*03e4*/ 	.word	0x00000d40
        /*03e8*/ 	.word	0x000000ff
        /*03ec*/ 	.word	0x00000150
        /*03f0*/ 	.short	0x0100
        /*03f2*/ 	.byte	0x04
	.zero		1


	//   ....[45]....
        /*03f4*/ 	.word	0x00000d50
        /*03f8*/ 	.word	0x000000ff
        /*03fc*/ 	.word	0x00000170
        /*0400*/ 	.short	0x0100
        /*0402*/ 	.byte	0x04
	.zero		1


	//   ....[46]....
        /*0404*/ 	.word	0x00000d60
        /*0408*/ 	.word	0x000000ff
        /*040c*/ 	.word	0x00000158
        /*0410*/ 	.short	0x0100
        /*0412*/ 	.byte	0x04
	.zero		1


	//   ....[47]....
        /*0414*/ 	.word	0x00000d70
        /*0418*/ 	.word	0x000000ff
        /*041c*/ 	.word	0x00000178
        /*0420*/ 	.short	0x0100
        /*0422*/ 	.byte	0x04
	.zero		1


	//   ....[48]....
        /*0424*/ 	.word	0x00000e60
        /*0428*/ 	.word	0x000000ff
        /*042c*/ 	.word	0x00000180
        /*0430*/ 	.short	0x0100
        /*0432*/ 	.byte	0x04
	.zero		1


	//   ....[49]....
        /*0434*/ 	.word	0x00000e70
        /*0438*/ 	.word	0x000000ff
        /*043c*/ 	.word	0x00000190
        /*0440*/ 	.short	0x0100
        /*0442*/ 	.byte	0x04
	.zero		1


	//   ....[50]....
        /*0444*/ 	.word	0x00000e80
        /*0448*/ 	.word	0x000000ff
        /*044c*/ 	.word	0x00000188
        /*0450*/ 	.short	0x0100
        /*0452*/ 	.byte	0x04
	.zero		1


	//   ....[51]....
        /*0454*/ 	.word	0x00000e90
        /*0458*/ 	.word	0x000000ff
        /*045c*/ 	.word	0x00000198
        /*0460*/ 	.short	0x0100
        /*0462*/ 	.byte	0x04
	.zero		1


	//   ....[52]....
        /*0464*/ 	.word	0x00000f90
        /*0468*/ 	.word	0x000000ff
        /*046c*/ 	.word	0x000001a0
        /*0470*/ 	.short	0x0100
        /*0472*/ 	.byte	0x06
	.zero		1


	//   ....[53]....
        /*0474*/ 	.word	0x00001bb0
        /*0478*/ 	.word	0x00000000
        /*047c*/ 	.word	0x00000190
        /*0480*/ 	.short	0x010a
        /*0482*/ 	.byte	0xff
	.zero		1


	//   ....[54]....
        /*0484*/ 	.word	0x00001be0
        /*0488*/ 	.word	0x00000000
        /*048c*/ 	.word	0x00000180
        /*0490*/ 	.short	0x0101
        /*0492*/ 	.byte	0xff
	.zero		1


	//   ....[55]....
        /*0494*/ 	.word	0x00001ca0
        /*0498*/ 	.word	0x000000ff
        /*049c*/ 	.word	0x00000068
        /*04a0*/ 	.short	0x010a
        /*04a2*/ 	.byte	0x04
	.zero		1


	//   ....[56]....
        /*04a4*/ 	.word	0x00001d70
        /*04a8*/ 	.word	0x000000ff
        /*04ac*/ 	.word	0x00000068
        /*04b0*/ 	.short	0x010a
        /*04b2*/ 	.byte	0x21
	.zero		1


	//   ....[57]....
        /*04b4*/ 	.word	0x00001f20
        /*04b8*/ 	.word	0x000000ff
        /*04bc*/ 	.word	0x00000068
        /*04c0*/ 	.short	0x010a
        /*04c2*/ 	.byte	0x05
	.zero		1


	//   ....[58]....
        /*04c4*/ 	.word	0x00002030
        /*04c8*/ 	.word	0x000000ff
        /*04cc*/ 	.word	0x00000118
        /*04d0*/ 	.short	0x0101
        /*04d2*/ 	.byte	0x06
	.zero		1


	//   ....[59]....
        /*04d4*/ 	.word	0x00002050
        /*04d8*/ 	.word	0x000000ff
        /*04dc*/ 	.word	0x00000068
        /*04e0*/ 	.short	0x010a
        /*04e2*/ 	.byte	0x04
	.zero		1


	//   ....[60]....
        /*04e4*/ 	.word	0x000020d0
        /*04e8*/ 	.word	0x000000ff
        /*04ec*/ 	.word	0x00000068
        /*04f0*/ 	.short	0x010a
        /*04f2*/ 	.byte	0x11
	.zero		1


	//   ....[61]....
        /*04f4*/ 	.word	0x00002260
        /*04f8*/ 	.word	0x000000ff
        /*04fc*/ 	.word	0x00000068
        /*0500*/ 	.short	0x010a
        /*0502*/ 	.byte	0x05
	.zero		1


	//   ....[62]....
        /*0504*/ 	.word	0x000023c0
        /*0508*/ 	.word	0x00000003
        /*050c*/ 	.word	0x00000120
        /*0510*/ 	.short	0x010a
        /*0512*/ 	.byte	0xff
	.zero		1


	//   ....[63]....
        /*0514*/ 	.word	0x00002510
        /*0518*/ 	.word	0x00000000
        /*051c*/ 	.word	0x00000000
        /*0520*/ 	.short	0x0101
        /*0522*/ 	.byte	0xff
	.zero		1


	//   ....[64]....
        /*0524*/ 	.word	0x00002ac0
        /*0528*/ 	.word	0x000000ff
        /*052c*/ 	.word	0x00000000
        /*0530*/ 	.short	0x010a
        /*0532*/ 	.byte	0x04
	.zero		1


	//   ....[65]....
        /*0534*/ 	.word	0x00002b50
        /*0538*/ 	.word	0x000000ff
        /*053c*/ 	.word	0x00000000
        /*0540*/ 	.short	0x010a
        /*0542*/ 	.byte	0x05
	.zero		1


	//   ....[66]....
        /*0544*/ 	.word	0x00002be0
        /*0548*/ 	.word	0x000000ff
        /*054c*/ 	.word	0x00000000
        /*0550*/ 	.short	0x010a
        /*0552*/ 	.byte	0x05
	.zero		1


	//   ....[67]....
        /*0554*/ 	.word	0x00002c70
        /*0558*/ 	.word	0x000000ff
        /*055c*/ 	.word	0x00000000
        /*0560*/ 	.short	0x010a
        /*0562*/ 	.byte	0x05
	.zero		1


	//   ....[68]....
        /*0564*/ 	.word	0x00002d00
        /*0568*/ 	.word	0x000000ff
        /*056c*/ 	.word	0x00000000
        /*0570*/ 	.short	0x010a
        /*0572*/ 	.byte	0x05
	.zero		1


	//   ....[69]....
        /*0574*/ 	.word	0x00002d90
        /*0578*/ 	.word	0x000000ff
        /*057c*/ 	.word	0x00000000
        /*0580*/ 	.short	0x010a
        /*0582*/ 	.byte	0x05
	.zero		1


	//   ....[70]....
        /*0584*/ 	.word	0x00002e20
        /*0588*/ 	.word	0x000000ff
        /*058c*/ 	.word	0x00000000
        /*0590*/ 	.short	0x010a
        /*0592*/ 	.byte	0x05
	.zero		1


	//   ....[71]....
        /*0594*/ 	.word	0x00002eb0
        /*0598*/ 	.word	0x000000ff
        /*059c*/ 	.word	0x00000000
        /*05a0*/ 	.short	0x010a
        /*05a2*/ 	.byte	0x05
	.zero		1


	//   ....[72]....
        /*05a4*/ 	.word	0x00002f40
        /*05a8*/ 	.word	0x000000ff
        /*05ac*/ 	.word	0x00000000
        /*05b0*/ 	.short	0x010a
        /*05b2*/ 	.byte	0x05
	.zero		1


	//   ....[73]....
        /*05b4*/ 	.word	0x00002fd0
        /*05b8*/ 	.word	0x000000ff
        /*05bc*/ 	.word	0x00000000
        /*05c0*/ 	.short	0x010a
        /*05c2*/ 	.byte	0x05
	.zero		1


	//   ....[74]....
        /*05c4*/ 	.word	0x00003060
        /*05c8*/ 	.word	0x000000ff
        /*05cc*/ 	.word	0x00000000
        /*05d0*/ 	.short	0x010a
        /*05d2*/ 	.byte	0x05
	.zero		1


	//   ....[75]....
        /*05d4*/ 	.word	0x000030f0
        /*05d8*/ 	.word	0x000000ff
        /*05dc*/ 	.word	0x00000000
        /*05e0*/ 	.short	0x010a
        /*05e2*/ 	.byte	0x05
	.zero		1


	//   ....[76]....
        /*05e4*/ 	.word	0x00003190
        /*05e8*/ 	.word	0x00000000
        /*05ec*/ 	.word	0x00000000
        /*05f0*/ 	.short	0x010a
        /*05f2*/ 	.byte	0xff
	.zero		1


	//   ....[77]....
        /*05f4*/ 	.word	0x000032b0
        /*05f8*/ 	.word	0x00000002
        /*05fc*/ 	.word	0x00000180
        /*0600*/ 	.short	0x010a
        /*0602*/ 	.byte	0xff
	.zero		1


	//   ....[78]....
        /*0604*/ 	.word	0x00003320
        /*0608*/ 	.word	0x00000002
        /*060c*/ 	.word	0x00000000
        /*0610*/ 	.short	0x0101
        /*0612*/ 	.byte	0xff
	.zero		1


	//   ....[79]....
        /*0614*/ 	.word	0x00003340
        /*0618*/ 	.word	0x000000ff
        /*061c*/ 	.word	0x00000130
        /*0620*/ 	.short	0x010a
        /*0622*/ 	.byte	0x04
	.zero		1


	//   ....[80]....
        /*0624*/ 	.word	0x00003460
        /*0628*/ 	.word	0x00000002
        /*062c*/ 	.word	0x00000120
        /*0630*/ 	.short	0x010a
        /*0632*/ 	.byte	0xff
	.zero		1


	//   ....[81]....
        /*0634*/ 	.word	0x00003560
        /*0638*/ 	.word	0x00000002
        /*063c*/ 	.word	0x00000000
        /*0640*/ 	.short	0x0101
        /*0642*/ 	.byte	0xff
	.zero		1


	//   ....[82]....
        /*0644*/ 	.word	0x000035f0
        /*0648*/ 	.word	0x000000ff
        /*064c*/ 	.word	0x00000130
        /*0650*/ 	.short	0x0106
        /*0652*/ 	.byte	0x04
	.zero		1


	//   ....[83]....
        /*0654*/ 	.word	0x00003610
        /*0658*/ 	.word	0x000000ff
        /*065c*/ 	.word	0x00000130
        /*0660*/ 	.short	0x010a
        /*0662*/ 	.byte	0x04
	.zero		1


	//   ....[84]....
        /*0664*/ 	.word	0x000036a0
        /*0668*/ 	.word	0x000000ff
        /*066c*/ 	.word	0x00000130
        /*0670*/ 	.short	0x0106
        /*0672*/ 	.byte	0x07
	.zero		1


	//   ....[85]....
        /*0674*/ 	.word	0x000036e0
        /*0678*/ 	.word	0x00000000
        /*067c*/ 	.word	0x00000130
        /*0680*/ 	.short	0x010a
        /*0682*/ 	.byte	0xff
	.zero		1


	//   ....[86]....
        /*0684*/ 	.word	0x00003920
        /*0688*/ 	.word	0x000000ff
        /*068c*/ 	.word	0x00000008
        /*0690*/ 	.short	0x010a
        /*0692*/ 	.byte	0x05
	.zero		1


	//   ....[87]....
        /*0694*/ 	.word	0x00003940
        /*0698*/ 	.word	0x000000ff
        /*069c*/ 	.word	0x00000008
        /*06a0*/ 	.short	0x010a
        /*06a2*/ 	.byte	0x05
	.zero		1


	//   ....[88]....
        /*06a4*/ 	.word	0x00003ad0
        /*06a8*/ 	.word	0x000000ff
        /*06ac*/ 	.word	0x00000008
        /*06b0*/ 	.short	0x010a
        /*06b2*/ 	.byte	0x05
	.zero		1


	//   ....[89]....
        /*06b4*/ 	.word	0x00003af0
        /*06b8*/ 	.word	0x000000ff
        /*06bc*/ 	.word	0x00000008
        /*06c0*/ 	.short	0x010a
        /*06c2*/ 	.byte	0x05
	.zero		1


	//   ....[90]....
        /*06c4*/ 	.word	0x00003bb0
        /*06c8*/ 	.word	0x000000ff
        /*06cc*/ 	.word	0x00000000
        /*06d0*/ 	.short	0x0101
        /*06d2*/ 	.byte	0x04
	.zero		1


	//   ....[91]....
        /*06d4*/ 	.word	0x00003ef0
        /*06d8*/ 	.word	0x00000000
        /*06dc*/ 	.word	0x00000120
        /*06e0*/ 	.short	0x010a
        /*06e2*/ 	.byte	0xff
	.zero		1


	//   ....[92]....
        /*06e4*/ 	.word	0x00003fb0
        /*06e8*/ 	.word	0x00000000
        /*06ec*/ 	.word	0x00000000
        /*06f0*/ 	.short	0x0101
        /*06f2*/ 	.byte	0xff
	.zero		1


	//   ....[93]....
        /*06f4*/ 	.word	0x00004070
        /*06f8*/ 	.word	0x000000ff
        /*06fc*/ 	.word	0x00000000
        /*0700*/ 	.short	0x010a
        /*0702*/ 	.byte	0x04
	.zero		1


	//   ....[94]....
        /*0704*/ 	.word	0x00004080
        /*0708*/ 	.word	0x000000ff
        /*070c*/ 	.word	0x00000160
        /*0710*/ 	.short	0x010a
        /*0712*/ 	.byte	0x1f
	.zero		1


	//   ....[95]....
        /*0714*/ 	.word	0x00004130
        /*0718*/ 	.word	0x000000ff
        /*071c*/ 	.word	0x00000000
        /*0720*/ 	.short	0x010a
        /*0722*/ 	.byte	0x05
	.zero		1


	//   ....[96]....
        /*0724*/ 	.word	0x00004260
        /*0728*/ 	.word	0x000000ff
        /*072c*/ 	.word	0x00000000
        /*0730*/ 	.short	0x010a
        /*0732*/ 	.byte	0x04
	.zero		1


	//   ....[97]....
        /*0734*/ 	.word	0x00004560
        /*0738*/ 	.word	0x000000ff
        /*073c*/ 	.word	0x00000000
        /*0740*/ 	.short	0x010a
        /*0742*/ 	.byte	0x04
	.zero		1


	//   ....[98]....
        /*0744*/ 	.word	0x000045f0
        /*0748*/ 	.word	0x000000ff
        /*074c*/ 	.word	0x00000000
        /*0750*/ 	.short	0x010a
        /*0752*/ 	.byte	0x05
	.zero		1


	//   ....[99]....
        /*0754*/ 	.word	0x00004680
        /*0758*/ 	.word	0x000000ff
        /*075c*/ 	.word	0x00000000
        /*0760*/ 	.short	0x010a
        /*0762*/ 	.byte	0x05
	.zero		1


	//   ....[100]....
        /*0764*/ 	.word	0x00004720
        /*0768*/ 	.word	0x00000000
        /*076c*/ 	.word	0x00000000
        /*0770*/ 	.short	0x010a
        /*0772*/ 	.byte	0xff
	.zero		1


	//   ....[101]....
        /*0774*/ 	.word	0x00004760
        /*0778*/ 	.word	0x00000000
        /*077c*/ 	.word	0x00000000
        /*0780*/ 	.short	0x010a
        /*0782*/ 	.byte	0xff
	.zero		1


	//   ....[102]....
        /*0784*/ 	.word	0x000047d0
        /*0788*/ 	.word	0x000000ff
        /*078c*/ 	.word	0x00000000
        /*0790*/ 	.short	0x0101
        /*0792*/ 	.byte	0x04
	.zero		1


	//   ....[103]....
        /*0794*/ 	.word	0x00004810
        /*0798*/ 	.word	0x000000ff
        /*079c*/ 	.word	0x000001a0
        /*07a0*/ 	.short	0x010a
        /*07a2*/ 	.byte	0x1a
	.zero		1


	//   ....[104]....
        /*07a4*/ 	.word	0x00004860
        /*07a8*/ 	.word	0x000000ff
        /*07ac*/ 	.word	0x00000000
        /*07b0*/ 	.short	0x0101
        /*07b2*/ 	.byte	0x04
	.zero		1


	//   ....[105]....
        /*07b4*/ 	.word	0x00004d00
        /*07b8*/ 	.word	0x0000000c
        /*07bc*/ 	.word	0x00000120
        /*07c0*/ 	.short	0x010a
        /*07c2*/ 	.byte	0xff
	.zero		1


	//   ....[106]....
        /*07c4*/ 	.word	0x00004e70
        /*07c8*/ 	.word	0x00000000
        /*07cc*/ 	.word	0x00000000
        /*07d0*/ 	.short	0x0101
        /*07d2*/ 	.byte	0xff
	.zero		1


	//   ....[107]....
        /*07d4*/ 	.word	0x00005300
        /*07d8*/ 	.word	0x000000ff
        /*07dc*/ 	.word	0x00000118
        /*07e0*/ 	.short	0x010a
        /*07e2*/ 	.byte	0x15
	.zero		1


	//   ....[108]....
        /*07e4*/ 	.word	0x00005480
        /*07e8*/ 	.word	0x000000ff
        /*07ec*/ 	.word	0x000000f0
        /*07f0*/ 	.short	0x010a
        /*07f2*/ 	.byte	0x15
	.zero		1


	//   ....[109]....
        /*07f4*/ 	.word	0x00005680
        /*07f8*/ 	.word	0x000000ff
        /*07fc*/ 	.word	0x000000d0
        /*0800*/ 	.short	0x010b
        /*0802*/ 	.byte	0x15
	.zero		1


	//   ....[110]....
        /*0804*/ 	.word	0x00005690
        /*0808*/ 	.word	0x000000ff
        /*080c*/ 	.word	0x00000000
        /*0810*/ 	.short	0x0101
        /*0812*/ 	.byte	0x06
	.zero		1


	//   ....[111]....
        /*0814*/ 	.word	0x000056a0
        /*0818*/ 	.word	0x000000ff
        /*081c*/ 	.word	0x000000f8
        /*0820*/ 	.short	0x010a
        /*0822*/ 	.byte	0x15
	.zero		1


	//   ....[112]....
        /*0824*/ 	.word	0x00005850
        /*0828*/ 	.word	0x000000ff
        /*082c*/ 	.word	0x000000d8
        /*0830*/ 	.short	0x010b
        /*0832*/ 	.byte	0x15
	.zero		1


	//   ....[113]....
        /*0834*/ 	.word	0x00005860
        /*0838*/ 	.word	0x000000ff
        /*083c*/ 	.word	0x00000000
        /*0840*/ 	.short	0x0101
        /*0842*/ 	.byte	0x06
	.zero		1


	//   ....[114]....
        /*0844*/ 	.word	0x00005870
        /*0848*/ 	.word	0x000000ff
        /*084c*/ 	.word	0x00000100
        /*0850*/ 	.short	0x010a
        /*0852*/ 	.byte	0x15
	.zero		1


	//   ....[115]....
        /*0854*/ 	.word	0x00005a20
        /*0858*/ 	.word	0x000000ff
        /*085c*/ 	.word	0x000000e0
        /*0860*/ 	.short	0x010b
        /*0862*/ 	.byte	0x15
	.zero		1


	//   ....[116]....
        /*0864*/ 	.word	0x00005a30
        /*0868*/ 	.word	0x000000ff
        /*086c*/ 	.word	0x00000000
        /*0870*/ 	.short	0x0101
        /*0872*/ 	.byte	0x06
	.zero		1


	//   ....[117]....
        /*0874*/ 	.word	0x00005a40
        /*0878*/ 	.word	0x000000ff
        /*087c*/ 	.word	0x00000108
        /*0880*/ 	.short	0x010a
        /*0882*/ 	.byte	0x15
	.zero		1


	//   ....[118]....
        /*0884*/ 	.word	0x00005c80
        /*0888*/ 	.word	0x000000ff
        /*088c*/ 	.word	0x000000e8
        /*0890*/ 	.short	0x010b
        /*0892*/ 	.byte	0x15
	.zero		1


	//   ....[119]....
        /*0894*/ 	.word	0x00005c90
        /*0898*/ 	.word	0x000000ff
        /*089c*/ 	.word	0x00000000
        /*08a0*/ 	.short	0x0101
        /*08a2*/ 	.byte	0x25
	.zero		1


	//   ....[120]....
        /*08a4*/ 	.word	0x00005cd0
        /*08a8*/ 	.word	0x000000ff
        /*08ac*/ 	.word	0x000000f0
        /*08b0*/ 	.short	0x010a
        /*08b2*/ 	.byte	0x15
	.zero		1


	//   ....[121]....
        /*08b4*/ 	.word	0x00005cf0
        /*08b8*/ 	.word	0x000000ff
        /*08bc*/ 	.word	0x000000f8
        /*08c0*/ 	.short	0x010a
        /*08c2*/ 	.byte	0x15
	.zero		1


	//   ....[122]....
        /*08c4*/ 	.word	0x00005d10
        /*08c8*/ 	.word	0x000000ff
        /*08cc*/ 	.word	0x00000100
        /*08d0*/ 	.short	0x010a
        /*08d2*/ 	.byte	0x15
	.zero		1


	//   ....[123]....
        /*08d4*/ 	.word	0x00005d50
        /*08d8*/ 	.word	0x00000000
        /*08dc*/ 	.word	0x00000108
        /*08e0*/ 	.short	0x010a
        /*08e2*/ 	.byte	0xff
	.zero		1


	//   ....[124]....
        /*08e4*/ 	.word	0x00006070
        /*08e8*/ 	.word	0x00000003
        /*08ec*/ 	.word	0x00000120
        /*08f0*/ 	.short	0x010a
        /*08f2*/ 	.byte	0xff
	.zero		1


	//   ....[125]....
        /*08f4*/ 	.word	0x000061f0
        /*08f8*/ 	.word	0x00000000
        /*08fc*/ 	.word	0x00000000
        /*0900*/ 	.short	0x0101
        /*0902*/ 	.byte	0xff
	.zero		1


	//   ....[126]....
        /*0904*/ 	.word	0x00006cd0
        /*0908*/ 	.word	0x000000ff
        /*090c*/ 	.word	0x000000d0
        /*0910*/ 	.short	0x010a
        /*0912*/ 	.byte	0x2b
	.zero		1


	//   ....[127]....
        /*0914*/ 	.word	0x00006d00
        /*0918*/ 	.word	0x00000036
        /*091c*/ 	.word	0x00000140
        /*0920*/ 	.short	0x010a
        /*0922*/ 	.byte	0xff
	.zero		1


	//   ....[128]....
        /*0924*/ 	.word	0x00006e10
        /*0928*/ 	.word	0x000000ff
        /*092c*/ 	.word	0x000000d0
        /*0930*/ 	.short	0x010a
        /*0932*/ 	.byte	0x2b
	.zero		1


	//   ....[129]....
        /*0934*/ 	.word	0x00006ee0
        /*0938*/ 	.word	0x00000036
        /*093c*/ 	.word	0x00000140
        /*0940*/ 	.short	0x010a
        /*0942*/ 	.byte	0xff
	.zero		1


	//   ....[130]....
        /*0944*/ 	.word	0x000076a0
        /*0948*/ 	.word	0x00000000
        /*094c*/ 	.word	0x00000000
        /*0950*/ 	.short	0x0101
        /*0952*/ 	.byte	0xff
	.zero		1


	//   ....[131]....
        /*0954*/ 	.word	0x000076b0
        /*0958*/ 	.word	0x00000002
        /*095c*/ 	.word	0x000000d0
        /*0960*/ 	.short	0x010a
        /*0962*/ 	.byte	0xff
	.zero		1


	//   ....[132]....
        /*0964*/ 	.word	0x00007770
        /*0968*/ 	.word	0x00000002
        /*096c*/ 	.word	0x000000d0
        /*0970*/ 	.short	0x010a
        /*0972*/ 	.byte	0xff
	.zero		1


	//   ....[133]....
        /*0974*/ 	.word	0x00007f70
        /*0978*/ 	.word	0x00000000
        /*097c*/ 	.word	0x00000000
        /*0980*/ 	.short	0x0101
        /*0982*/ 	.byte	0xff
	.zero		1


	//   ....[134]....
        /*0984*/ 	.word	0x00007f90
        /*0988*/ 	.word	0x00000002
        /*098c*/ 	.word	0x000000d0
        /*0990*/ 	.short	0x010a
        /*0992*/ 	.byte	0xff
	.zero		1


	//   ....[135]....
        /*0994*/ 	.word	0x00008040
        /*0998*/ 	.word	0x00000002
        /*099c*/ 	.word	0x000000d0
        /*09a0*/ 	.short	0x010a
        /*09a2*/ 	.byte	0xff
	.zero		1


	//   ....[136]....
        /*09a4*/ 	.word	0x00008840
        /*09a8*/ 	.word	0x00000000
        /*09ac*/ 	.word	0x00000000
        /*09b0*/ 	.short	0x0101
        /*09b2*/ 	.byte	0xff
	.zero		1


	//   ....[137]....
        /*09b4*/ 	.word	0x00008860
        /*09b8*/ 	.word	0x00000003
        /*09bc*/ 	.word	0x000000d0
        /*09c0*/ 	.short	0x010a
        /*09c2*/ 	.byte	0xff
	.zero		1


	//   ....[138]....
        /*09c4*/ 	.word	0x00008910
        /*09c8*/ 	.word	0x00000003
        /*09cc*/ 	.word	0x000000d0
        /*09d0*/ 	.short	0x010a
        /*09d2*/ 	.byte	0xff
	.zero		1


	//   ....[139]....
        /*09d4*/ 	.word	0x00008bc0
        /*09d8*/ 	.word	0x00000036
        /*09dc*/ 	.word	0x00000000
        /*09e0*/ 	.short	0x0101
        /*09e2*/ 	.byte	0xff
	.zero		1


	//   ....[140]....
        /*09e4*/ 	.word	0x00009160
        /*09e8*/ 	.word	0x00000000
        /*09ec*/ 	.word	0x00000000
        /*09f0*/ 	.short	0x0101
        /*09f2*/ 	.byte	0xff
	.zero		1


	//   ....[141]....
        /*09f4*/ 	.word	0x00009400
        /*09f8*/ 	.word	0x000000ff
        /*09fc*/ 	.word	0x00000000
        /*0a00*/ 	.short	0x0101
        /*0a02*/ 	.byte	0x06
	.zero		1


	//   ....[142]....
        /*0a04*/ 	.word	0x00009420
        /*0a08*/ 	.word	0x00000000
        /*0a0c*/ 	.word	0x00000190
        /*0a10*/ 	.short	0x010a
        /*0a12*/ 	.byte	0xff
	.zero		1


	//   ....[143]....
        /*0a14*/ 	.word	0x00009480
        /*0a18*/ 	.word	0x00000000
        /*0a1c*/ 	.word	0x00000068
        /*0a20*/ 	.short	0x010a
        /*0a22*/ 	.byte	0xff
	.zero		1


	//   ....[144]....
        /*0a24*/ 	.word	0x000094e0
        /*0a28*/ 	.word	0x00000000
        /*0a2c*/ 	.word	0x00000068
        /*0a30*/ 	.short	0x010a
        /*0a32*/ 	.byte	0xff
	.zero		1


	//   ....[145]....
        /*0a34*/ 	.word	0x00009530
        /*0a38*/ 	.word	0x00000003
        /*0a3c*/ 	.word	0x00000120
        /*0a40*/ 	.short	0x010a
        /*0a42*/ 	.byte	0xff
	.zero		1


	//   ....[146]....
        /*0a44*/ 	.word	0x00009590
        /*0a48*/ 	.word	0x00000000
        /*0a4c*/ 	.word	0x00000000
        /*0a50*/ 	.short	0x010a
        /*0a52*/ 	.byte	0xff
	.zero		1


	//   ....[147]....
        /*0a54*/ 	.word	0x000095f0
        /*0a58*/ 	.word	0x00000000
        /*0a5c*/ 	.word	0x00000000
        /*0a60*/ 	.short	0x010a
        /*0a62*/ 	.byte	0xff
	.zero		1


	//   ....[148]....
        /*0a64*/ 	.word	0x00009650
        /*0a68*/ 	.word	0x00000000
        /*0a6c*/ 	.word	0x00000000
        /*0a70*/ 	.short	0x010a
        /*0a72*/ 	.byte	0xff
	.zero		1


	//   ....[149]....
        /*0a74*/ 	.word	0x000096b0
        /*0a78*/ 	.word	0x00000000
        /*0a7c*/ 	.word	0x00000000
        /*0a80*/ 	.short	0x010a
        /*0a82*/ 	.byte	0xff
	.zero		1


	//   ....[150]....
        /*0a84*/ 	.word	0x00009710
        /*0a88*/ 	.word	0x00000000
        /*0a8c*/ 	.word	0x00000000
        /*0a90*/ 	.short	0x010a
        /*0a92*/ 	.byte	0xff
	.zero		1


	//   ....[151]....
        /*0a94*/ 	.word	0x00009770
        /*0a98*/ 	.word	0x00000000
        /*0a9c*/ 	.word	0x00000000
        /*0aa0*/ 	.short	0x010a
        /*0aa2*/ 	.byte	0xff
	.zero		1


	//   ....[152]....
        /*0aa4*/ 	.word	0x000097d0
        /*0aa8*/ 	.word	0x00000000
        /*0aac*/ 	.word	0x00000000
        /*0ab0*/ 	.short	0x010a
        /*0ab2*/ 	.byte	0xff
	.zero		1


	//   ....[153]....
        /*0ab4*/ 	.word	0x00009830
        /*0ab8*/ 	.word	0x00000000
        /*0abc*/ 	.word	0x00000000
        /*0ac0*/ 	.short	0x010a
        /*0ac2*/ 	.byte	0xff
	.zero		1


	//   ....[154]....
        /*0ac4*/ 	.word	0x00009890
        /*0ac8*/ 	.word	0x00000000
        /*0acc*/ 	.word	0x00000000
        /*0ad0*/ 	.short	0x010a
        /*0ad2*/ 	.byte	0xff
	.zero		1


	//   ....[155]....
        /*0ad4*/ 	.word	0x000098f0
        /*0ad8*/ 	.word	0x00000000
        /*0adc*/ 	.word	0x00000000
        /*0ae0*/ 	.short	0x010a
        /*0ae2*/ 	.byte	0xff
	.zero		1


	//   ....[156]....
        /*0ae4*/ 	.word	0x00009950
        /*0ae8*/ 	.word	0x00000000
        /*0aec*/ 	.word	0x00000000
        /*0af0*/ 	.short	0x010a
        /*0af2*/ 	.byte	0xff
	.zero		1


	//   ....[157]....
        /*0af4*/ 	.word	0x000099b0
        /*0af8*/ 	.word	0x00000000
        /*0afc*/ 	.word	0x00000000
        /*0b00*/ 	.short	0x010a
        /*0b02*/ 	.byte	0xff
	.zero		1


	//   ....[158]....
        /*0b04*/ 	.word	0x00009a00
        /*0b08*/ 	.word	0x00000002
        /*0b0c*/ 	.word	0x00000180
        /*0b10*/ 	.short	0x010a
        /*0b12*/ 	.byte	0xff
	.zero		1


	//   ....[159]....
        /*0b14*/ 	.word	0x00009a60
        /*0b18*/ 	.word	0x00000002
        /*0b1c*/ 	.word	0x00000130
        /*0b20*/ 	.short	0x010a
        /*0b22*/ 	.byte	0xff
	.zero		1


	//   ....[160]....
        /*0b24*/ 	.word	0x00009ab0
        /*0b28*/ 	.word	0x00000002
        /*0b2c*/ 	.word	0x00000120
        /*0b30*/ 	.short	0x010a
        /*0b32*/ 	.byte	0xff
	.zero		1


	//   ....[161]....
        /*0b34*/ 	.word	0x00009b10
        /*0b38*/ 	.word	0x00000000
        /*0b3c*/ 	.word	0x00000130
        /*0b40*/ 	.short	0x010a
        /*0b42*/ 	.byte	0xff
	.zero		1


	//   ....[162]....
        /*0b44*/ 	.word	0x00009b70
        /*0b48*/ 	.word	0x00000005
        /*0b4c*/ 	.word	0x00000008
        /*0b50*/ 	.short	0x010a
        /*0b52*/ 	.byte	0xff
	.zero		1


	//   ....[163]....
        /*0b54*/ 	.word	0x00009c50
        /*0b58*/ 	.word	0x00000000
        /*0b5c*/ 	.word	0x00000008
        /*0b60*/ 	.short	0x010a
        /*0b62*/ 	.byte	0xff
	.zero		1


	//   ....[164]....
        /*0b64*/ 	.word	0x00009ca0
        /*0b68*/ 	.word	0x00000000
        /*0b6c*/ 	.word	0x00000120
        /*0b70*/ 	.short	0x010a
        /*0b72*/ 	.byte	0xff
	.zero		1


	//   ....[165]....
        /*0b74*/ 	.word	0x00009d00
        /*0b78*/ 	.word	0x00000000
        /*0b7c*/ 	.word	0x00000160
        /*0b80*/ 	.short	0x010a
        /*0b82*/ 	.byte	0xff
	.zero		1


	//   ....[166]....
        /*0b84*/ 	.word	0x00009d60
        /*0b88*/ 	.word	0x00000000
        /*0b8c*/ 	.word	0x00000000
        /*0b90*/ 	.short	0x010a
        /*0b92*/ 	.byte	0xff
	.zero		1


	//   ....[167]....
        /*0b94*/ 	.word	0x00009dc0
        /*0b98*/ 	.word	0x00000000
        /*0b9c*/ 	.word	0x00000000
        /*0ba0*/ 	.short	0x010a
        /*0ba2*/ 	.byte	0xff
	.zero		1


	//   ....[168]....
        /*0ba4*/ 	.word	0x00009e20
        /*0ba8*/ 	.word	0x00000000
        /*0bac*/ 	.word	0x00000000
        /*0bb0*/ 	.short	0x010a
        /*0bb2*/ 	.byte	0xff
	.zero		1


	//   ....[169]....
        /*0bb4*/ 	.word	0x00009e80
        /*0bb8*/ 	.word	0x00000000
        /*0bbc*/ 	.word	0x00000000
        /*0bc0*/ 	.short	0x010a
        /*0bc2*/ 	.byte	0xff
	.zero		1


	//   ....[170]....
        /*0bc4*/ 	.word	0x00009ee0
        /*0bc8*/ 	.word	0x00000000
        /*0bcc*/ 	.word	0x000001a0
        /*0bd0*/ 	.short	0x010a
        /*0bd2*/ 	.byte	0xff
	.zero		1


	//   ....[171]....
        /*0bd4*/ 	.word	0x00009f30
        /*0bd8*/ 	.word	0x0000000c
        /*0bdc*/ 	.word	0x00000120
        /*0be0*/ 	.short	0x010a
        /*0be2*/ 	.byte	0xff
	.zero		1


	//   ....[172]....
        /*0be4*/ 	.word	0x00009f90
        /*0be8*/ 	.word	0x00000000
        /*0bec*/ 	.word	0x00000118
        /*0bf0*/ 	.short	0x010a
        /*0bf2*/ 	.byte	0xff
	.zero		1


	//   ....[173]....
        /*0bf4*/ 	.word	0x00009ff0
        /*0bf8*/ 	.word	0x00000000
        /*0bfc*/ 	.word	0x000000f0
        /*0c00*/ 	.short	0x010a
        /*0c02*/ 	.byte	0xff
	.zero		1


	//   ....[174]....
        /*0c04*/ 	.word	0x0000a050
        /*0c08*/ 	.word	0x00000000
        /*0c0c*/ 	.word	0x000000f8
        /*0c10*/ 	.short	0x010a
        /*0c12*/ 	.byte	0xff
	.zero		1


	//   ....[175]....
        /*0c14*/ 	.word	0x0000a0b0
        /*0c18*/ 	.word	0x00000000
        /*0c1c*/ 	.word	0x00000100
        /*0c20*/ 	.short	0x010a
        /*0c22*/ 	.byte	0xff
	.zero		1


	//   ....[176]....
        /*0c24*/ 	.word	0x0000a110
        /*0c28*/ 	.word	0x00000000
        /*0c2c*/ 	.word	0x00000108
        /*0c30*/ 	.short	0x010a
        /*0c32*/ 	.byte	0xff
	.zero		1


	//   ....[177]....
        /*0c34*/ 	.word	0x0000a170
        /*0c38*/ 	.word	0x00000000
        /*0c3c*/ 	.word	0x000000f0
        /*0c40*/ 	.short	0x010a
        /*0c42*/ 	.byte	0xff
	.zero		1


	//   ....[178]....
        /*0c44*/ 	.word	0x0000a1d0
        /*0c48*/ 	.word	0x00000000
        /*0c4c*/ 	.word	0x000000f8
        /*0c50*/ 	.short	0x010a
        /*0c52*/ 	.byte	0xff
	.zero		1


	//   ....[179]....
        /*0c54*/ 	.word	0x0000a230
        /*0c58*/ 	.word	0x00000000
        /*0c5c*/ 	.word	0x00000100
        /*0c60*/ 	.short	0x010a
        /*0c62*/ 	.byte	0xff
	.zero		1


	//   ....[180]....
        /*0c64*/ 	.word	0x0000a280
        /*0c68*/ 	.word	0x00000003
        /*0c6c*/ 	.word	0x00000120
        /*0c70*/ 	.short	0x010a
        /*0c72*/ 	.byte	0xff
	.zero		1


	//   ....[181]....
        /*0c74*/ 	.word	0x0000a2e0
        /*0c78*/ 	.word	0x00000002
        /*0c7c*/ 	.word	0x000000d0
        /*0c80*/ 	.short	0x010a
        /*0c82*/ 	.byte	0xff
	.zero		1


	//   ....[182]....
        /*0c84*/ 	.word	0x0000a330
        /*0c88*/ 	.word	0x00000036
        /*0c8c*/ 	.word	0x00000140
        /*0c90*/ 	.short	0x010a
        /*0c92*/ 	.byte	0xff
	.zero		1


	//   ....[183]....
        /*0c94*/ 	.word	0x0000a380
        /*0c98*/ 	.word	0x00000002
        /*0c9c*/ 	.word	0x000000d0
        /*0ca0*/ 	.short	0x010a
        /*0ca2*/ 	.byte	0xff
	.zero		1


	//   ....[184]....
        /*0ca4*/ 	.word	0x0000a3d0
        /*0ca8*/ 	.word	0x00000002
        /*0cac*/ 	.word	0x000000d0
        /*0cb0*/ 	.short	0x010a
        /*0cb2*/ 	.byte	0xff
	.zero		1


	//   ....[185]....
        /*0cb4*/ 	.word	0x0000a420
        /*0cb8*/ 	.word	0x00000003
        /*0cbc*/ 	.word	0x000000d0
        /*0cc0*/ 	.short	0x010a
        /*0cc2*/ 	.byte	0xff
	.zero		1


	//----- nvinfo : EIATTR_NUM_MBARRIERS
	.align		4
.L_47:
        /*0cc4*/ 	.byte	0x03, 0x38
        /*0cc6*/ 	.short	0x0035


	//----- nvinfo : EIATTR_EXIT_INSTR_OFFSETS
	.align		4
        /*0cc8*/ 	.byte	0x04, 0x1c
        /*0cca*/ 	.short	(.L_49 - .L_48)


	//   ....[0]....
.L_48:
        /*0ccc*/ 	.word	0x000031c0


	//   ....[1]....
        /*0cd0*/ 	.word	0x000036b0


	//   ....[2]....
        /*0cd4*/ 	.word	0x00003710


	//   ....[3]....
        /*0cd8*/ 	.word	0x00004a90


	//   ....[4]....
        /*0cdc*/ 	.word	0x00005d80


	//   ....[5]....
        /*0ce0*/ 	.word	0x00005dc0


	//   ....[6]....
        /*0ce4*/ 	.word	0x00009300


	//   ....[7]....
        /*0ce8*/ 	.word	0x00009370


	//   ....[8]....
        /*0cec*/ 	.word	0x000093a0


	//   ....[9]....
        /*0cf0*/ 	.word	0x00009410


	//----- nvinfo : EIATTR_MAX_THREADS
	.align		4
.L_49:
        /*0cf4*/ 	.byte	0x04, 0x05
        /*0cf6*/ 	.short	(.L_51 - .L_50)
.L_50:
        /*0cf8*/ 	.word	0x00000100
        /*0cfc*/ 	.word	0x00000001
        /*0d00*/ 	.word	0x00000001


	//----- nvinfo : EIATTR_CRS_STACK_SIZE
	.align		4
.L_51:
        /*0d04*/ 	.byte	0x04, 0x1e
        /*0d06*/ 	.short	(.L_53 - .L_52)
.L_52:
        /*0d08*/ 	.word	0x00000000


	//----- nvinfo : EIATTR_CBANK_PARAM_SIZE
	.align		4
.L_53:
        /*0d0c*/ 	.byte	0x03, 0x19
        /*0d0e*/ 	.short	0x0800


	//----- nvinfo : EIATTR_PARAM_CBANK
	.align		4
        /*0d10*/ 	.byte	0x04, 0x0a
        /*0d12*/ 	.short	(.L_55 - .L_54)
	.align		4
.L_54:
        /*0d14*/ 	.word	index@(.nv.constant0._ZN7cutlass13device_kernelINS_4gemm6kernel13GemmUniversalIN4cute5tupleIJiiiiEEENS1_10collective13CollectiveMmaINS1_35MainloopSm100TmaUmmaWarpSpecializedILi13ELi2ELi4ENS5_IJNS4_1CILi2EEENSA_ILi4EEENSA_ILi1EEEEEEEENS5_IJNSA_ILi128EEESG_NSA_ILi64EEEEEENS_6half_tENS5_IJlSD_lEEESJ_SK_NS4_8TiledMMAINS4_8MMA_AtomIJNS4_26SM100_MMA_F16BF16_2x1SM_SSISJ_SJ_fLi128ELi128ELNS4_4UMMA5MajorE0ELSP_0ELNSO_7ScaleInE0ELSQ_0EEEEEENS4_6LayoutINS5_IJSD_SD_SD_EEENS5_IJNSA_ILi0EEESV_SV_EEEEENS5_IJNS4_10UnderscoreESY_SY_EEEEENS4_28SM100_TMA_2SM_LOAD_MULTICASTENS4_14ComposedLayoutINS4_7SwizzleILi3ELi4ELi3EEENS4_18smem_ptr_flag_bitsILi16EEENST_INS5_IJNSA_ILi8EEESH_EEENS5_IJSH_SD_EEEEEEEvNS4_8identityENS4_18SM100_TMA_2SM_LOADES1B_vS1C_EENS_8epilogue10collective18CollectiveEpilogueINS1F_23Sm100TmaWarpSpecializedILi4ELi2ELi16ELb1ELb0EEEJNS5_IJSH_SG_SH_EEENS5_IJNST_ISH_SD_EENST_INS5_IJNSA_ILi16EEESB_EEENS5_IJSD_SH_EEEEEEEESJ_SK_SJ_SK_NS1F_6fusion15FusionCallbacksIS1J_NS1R_17LinearCombinationISJ_fSJ_fLNS_15FloatRoundStyleE2EEES1K_S1Q_JEEENS4_5SM1004TMEM4LOAD26SM100_TMEM_LOAD_32dp32b16xENS4_13SM90_TMA_LOADENS12_INS13_ILi1ELi4ELi3EEES16_NST_INS5_IJS17_S1M_EEENS5_IJS1M_SD_EEEEEEENS4_39AutoVectorizingCopyWithAssumedAlignmentILi128EEENS4_14SM90_TMA_STOREES26_S28_S28_EEEvvEEEEvNT_6ParamsE)
        /*0d18*/ 	.short	0x0380
        /*0d1a*/ 	.short	0x0800


	//----- nvinfo : EIATTR_SW_WAR
	.align		4
.L_55:
        /*0d1c*/ 	.byte	0x04, 0x36
        /*0d1e*/ 	.short	(.L_57 - .L_56)
.L_56:
        /*0d20*/ 	.word	0x00000008
.L_57:


//--------------------- .nv.callgraph             --------------------------
	.section	.nv.callgraph,"",@"SHT_CUDA_CALLGRAPH"
	.align	4
	.sectionentsize	8
	.align		4
        /*0000*/ 	.word	0x00000000
	.align		4
        /*0004*/ 	.word	0xffffffff
	.align		4
        /*0008*/ 	.word	index@(_ZN7cutlass13device_kernelINS_4gemm6kernel13GemmUniversalIN4cute5tupleIJiiiiEEENS1_10collective13CollectiveMmaINS1_35MainloopSm100TmaUmmaWarpSpecializedILi13ELi2ELi4ENS5_IJNS4_1CILi2EEENSA_ILi4EEENSA_ILi1EEEEEEEENS5_IJNSA_ILi128EEESG_NSA_ILi64EEEEEENS_6half_tENS5_IJlSD_lEEESJ_SK_NS4_8TiledMMAINS4_8MMA_AtomIJNS4_26SM100_MMA_F16BF16_2x1SM_SSISJ_SJ_fLi128ELi128ELNS4_4UMMA5MajorE0ELSP_0ELNSO_7ScaleInE0ELSQ_0EEEEEENS4_6LayoutINS5_IJSD_SD_SD_EEENS5_IJNSA_ILi0EEESV_SV_EEEEENS5_IJNS4_10UnderscoreESY_SY_EEEEENS4_28SM100_TMA_2SM_LOAD_MULTICASTENS4_14ComposedLayoutINS4_7SwizzleILi3ELi4ELi3EEENS4_18smem_ptr_flag_bitsILi16EEENST_INS5_IJNSA_ILi8EEESH_EEENS5_IJSH_SD_EEEEEEEvNS4_8identityENS4_18SM100_TMA_2SM_LOADES1B_vS1C_EENS_8epilogue10collective18CollectiveEpilogueINS1F_23Sm100TmaWarpSpecializedILi4ELi2ELi16ELb1ELb0EEEJNS5_IJSH_SG_SH_EEENS5_IJNST_ISH_SD_EENST_INS5_IJNSA_ILi16EEESB_EEENS5_IJSD_SH_EEEEEEEESJ_SK_SJ_SK_NS1F_6fusion15FusionCallbacksIS1J_NS1R_17LinearCombinationISJ_fSJ_fLNS_15FloatRoundStyleE2EEES1K_S1Q_JEEENS4_5SM1004TMEM4LOAD26SM100_TMEM_LOAD_32dp32b16xENS4_13SM90_TMA_LOADENS12_INS13_ILi1ELi4ELi3EEES16_NST_INS5_IJS17_S1M_EEENS5_IJS1M_SD_EEEEEEENS4_39AutoVectorizingCopyWithAssumedAlignmentILi128EEENS4_14SM90_TMA_STOREES26_S28_S28_EEEvvEEEEvNT_6ParamsE)
	.align		4
        /*000c*/ 	.word	index@(__assertfail)
	.align		4
        /*0010*/ 	.word	0x00000000
	.align		4
        /*0014*/ 	.word	0xfffffffe
	.align		4
        /*0018*/ 	.word	0x00000000
	.align		4
        /*001c*/ 	.word	0xfffffffd
	.align		4
        /*0020*/ 	.word	0x00000000
	.align		4
        /*0024*/ 	.word	0xfffffffc


//--------------------- .nv.constant4             --------------------------
	.section	.nv.constant4,"a",@progbits
	.align	8
	.align		8
.nv.constant4:
        /*0000*/ 	.dword	__assertfail
	.align		8
        /*0008*/ 	.dword	__unnamed_1
	.align		8
        /*0010*/ 	.dword	__unnamed_2
	.align		8
        /*0018*/ 	.dword	_ZN40_INTERNAL_007481bb_4_k_cu_c58ca708_315014cuda3std3__45__cpo5beginE
	.align		8
        /*0020*/ 	.dword	_ZN40_INTERNAL_007481bb_4_k_cu_c58ca708_315014cuda3std3__45__cpo3endE
	.align		8
        /*0028*/ 	.dword	_ZN40_INTERNAL_007481bb_4_k_cu_c58ca708_315014cuda3std3__45__cpo6cbeginE
	.align		8
        /*0030*/ 	.dword	_ZN40_INTERNAL_007481bb_4_k_cu_c58ca708_315014cuda3std3__45__cpo4cendE
	.align		8
        /*0038*/ 	.dword	_ZN40_INTERNAL_007481bb_4_k_cu_c58ca708_315014cuda3std3__442_GLOBAL__N__007481bb_4_k_cu_c58ca708_315016ignoreE
	.align		8
        /*0040*/ 	.dword	_ZN40_INTERNAL_007481bb_4_k_cu_c58ca708_315014cuda3std3__419piecewise_constructE
	.align		8
        /*0048*/ 	.dword	_ZN40_INTERNAL_007481bb_4_k_cu_c58ca708_315014cuda3std3__48in_placeE
	.align		8
        /*0050*/ 	.dword	_ZN40_INTERNAL_007481bb_4_k_cu_c58ca708_315014cuda3std6ranges3__45__cpo4swapE
	.align		8
        /*0058*/ 	.dword	_ZN40_INTERNAL_007481bb_4_k_cu_c58ca708_315014cuda3std6ranges3__45__cpo9iter_moveE
	.align		8
        /*0060*/ 	.dword	_ZN40_INTERNAL_007481bb_4_k_cu_c58ca708_315014cute7productE
	.align		8
        /*0068*/ 	.dword	_ZN40_INTERNAL_007481bb_4_k_cu_c58ca708_315014cute1_E
	.align		8
        /*0070*/ 	.dword	$str$25
	.align		8
        /*0078*/ 	.dword	$str$26
	.align		8
        /*0080*/ 	.dword	$str$27
	.align		8
        /*0088*/ 	.dword	$str$28


//--------------------- .text._ZN7cutlass13device_kernelINS_4gemm6kernel13GemmUniversalIN4cute5tupleIJiiiiEEENS1_10collective13CollectiveMmaINS1_35MainloopSm100TmaUmmaWarpSpecializedILi13ELi2ELi4ENS5_IJNS4_1CILi2EEENSA_ILi4EEENSA_ILi1EEEEEEEENS5_IJNSA_ILi128EEESG_NSA_ILi64EEEEEENS_6half_tENS5_IJlSD_lEEESJ_SK_NS4_8TiledMMAINS4_8MMA_AtomIJNS4_26SM100_MMA_F16BF16_2x1SM_SSISJ_SJ_fLi128ELi128ELNS4_4UMMA5MajorE0ELSP_0ELNSO_7ScaleInE0ELSQ_0EEEEEENS4_6LayoutINS5_IJSD_SD_SD_EEENS5_IJNSA_ILi0EEESV_SV_EEEEENS5_IJNS4_10UnderscoreESY_SY_EEEEENS4_28SM100_TMA_2SM_LOAD_MULTICASTENS4_14ComposedLayoutINS4_7SwizzleILi3ELi4ELi3EEENS4_18smem_ptr_flag_bitsILi16EEENST_INS5_IJNSA_ILi8EEESH_EEENS5_IJSH_SD_EEEEEEEvNS4_8identityENS4_18SM100_TMA_2SM_LOADES1B_vS1C_EENS_8epilogue10collective18CollectiveEpilogueINS1F_23Sm100TmaWarpSpecializedILi4ELi2ELi16ELb1ELb0EEEJNS5_IJSH_SG_SH_EEENS5_IJNST_ISH_SD_EENST_INS5_IJNSA_ILi16EEESB_EEENS5_IJSD_SH_EEEEEEEESJ_SK_SJ_SK_NS1F_6fusion15FusionCallbacksIS1J_NS1R_17LinearCombinationISJ_fSJ_fLNS_15FloatRoundStyleE2EEES1K_S1Q_JEEENS4_5SM1004TMEM4LOAD26SM100_TMEM_LOAD_32dp32b16xENS4_13SM90_TMA_LOADENS12_INS13_ILi1ELi4ELi3EEES16_NST_INS5_IJS17_S1M_EEENS5_IJS1M_SD_EEEEEEENS4_39AutoVectorizingCopyWithAssumedAlignmentILi128EEENS4_14SM90_TMA_STOREES26_S28_S28_EEEvvEEEEvNT_6ParamsE --------------------------
	.section	.text._ZN7cutlass13device_kernelINS_4gemm6kernel13GemmUniversalIN4cute5tupleIJiiiiEEENS1_10collective13CollectiveMmaINS1_35MainloopSm100TmaUmmaWarpSpecializedILi13ELi2ELi4ENS5_IJNS4_1CILi2EEENSA_ILi4EEENSA_ILi1EEEEEEEENS5_IJNSA_ILi128EEESG_NSA_ILi64EEEEEENS_6half_tENS5_IJlSD_lEEESJ_SK_NS4_8TiledMMAINS4_8MMA_AtomIJNS4_26SM100_MMA_F16BF16_2x1SM_SSISJ_SJ_fLi128ELi128ELNS4_4UMMA5MajorE0ELSP_0ELNSO_7ScaleInE0ELSQ_0EEEEEENS4_6LayoutINS5_IJSD_SD_SD_EEENS5_IJNSA_ILi0EEESV_SV_EEEEENS5_IJNS4_10UnderscoreESY_SY_EEEEENS4_28SM100_TMA_2SM_LOAD_MULTICASTENS4_14ComposedLayoutINS4_7SwizzleILi3ELi4ELi3EEENS4_18smem_ptr_flag_bitsILi16EEENST_INS5_IJNSA_ILi8EEESH_EEENS5_IJSH_SD_EEEEEEEvNS4_8identityENS4_18SM100_TMA_2SM_LOADES1B_vS1C_EENS_8epilogue10collective18CollectiveEpilogueINS1F_23Sm100TmaWarpSpecializedILi4ELi2ELi16ELb1ELb0EEEJNS5_IJSH_SG_SH_EEENS5_IJNST_ISH_SD_EENST_INS5_IJNSA_ILi16EEESB_EEENS5_IJSD_SH_EEEEEEEESJ_SK_SJ_SK_NS1F_6fusion15FusionCallbacksIS1J_NS1R_17LinearCombinationISJ_fSJ_fLNS_15FloatRoundStyleE2EEES1K_S1Q_JEEENS4_5SM1004TMEM4LOAD26SM100_TMEM_LOAD_32dp32b16xENS4_13SM90_TMA_LOADENS12_INS13_ILi1ELi4ELi3EEES16_NST_INS5_IJS17_S1M_EEENS5_IJS1M_SD_EEEEEEENS4_39AutoVectorizingCopyWithAssumedAlignmentILi128EEENS4_14SM90_TMA_STOREES26_S28_S28_EEEvvEEEEvNT_6ParamsE,"ax",@progbits
	.align	128
.text._ZN7cutlass13device_kernelINS_4gemm6kernel13GemmUniversalIN4cute5tupleIJiiiiEEENS1_10collective13CollectiveMmaINS1_35MainloopSm100TmaUmmaWarpSpecializedILi13ELi2ELi4ENS5_IJNS4_1CILi2EEENSA_ILi4EEENSA_ILi1EEEEEEEENS5_IJNSA_ILi128EEESG_NSA_ILi64EEEEEENS_6half_tENS5_IJlSD_lEEESJ_SK_NS4_8TiledMMAINS4_8MMA_AtomIJNS4_26SM100_MMA_F16BF16_2x1SM_SSISJ_SJ_fLi128ELi128ELNS4_4UMMA5MajorE0ELSP_0ELNSO_7ScaleInE0ELSQ_0EEEEEENS4_6LayoutINS5_IJSD_SD_SD_EEENS5_IJNSA_ILi0EEESV_SV_EEEEENS5_IJNS4_10UnderscoreESY_SY_EEEEENS4_28SM100_TMA_2SM_LOAD_MULTICASTENS4_14ComposedLayoutINS4_7SwizzleILi3ELi4ELi3EEENS4_18smem_ptr_flag_bitsILi16EEENST_INS5_IJNSA_ILi8EEESH_EEENS5_IJSH_SD_EEEEEEEvNS4_8identityENS4_18SM100_TMA_2SM_LOADES1B_vS1C_EENS_8epilogue10collective18CollectiveEpilogueINS1F_23Sm100TmaWarpSpecializedILi4ELi2ELi16ELb1ELb0EEEJNS5_IJSH_SG_SH_EEENS5_IJNST_ISH_SD_EENST_INS5_IJNSA_ILi16EEESB_EEENS5_IJSD_SH_EEEEEEEESJ_SK_SJ_SK_NS1F_6fusion15FusionCallbacksIS1J_NS1R_17LinearCombinationISJ_fSJ_fLNS_15FloatRoundStyleE2EEES1K_S1Q_JEEENS4_5SM1004TMEM4LOAD26SM100_TMEM_LOAD_32dp32b16xENS4_13SM90_TMA_LOADENS12_INS13_ILi1ELi4ELi3EEES16_NST_INS5_IJS17_S1M_EEENS5_IJS1M_SD_EEEEEEENS4_39AutoVectorizingCopyWithAssumedAlignmentILi128EEENS4_14SM90_TMA_STOREES26_S28_S28_EEEvvEEEEvNT_6ParamsE:
        .type           _ZN7cutlass13device_kernelINS_4gemm6kernel13GemmUniversalIN4cute5tupleIJiiiiEEENS1_10collective13CollectiveMmaINS1_35MainloopSm100TmaUmmaWarpSpecializedILi13ELi2ELi4ENS5_IJNS4_1CILi2EEENSA_ILi4EEENSA_ILi1EEEEEEEENS5_IJNSA_ILi128EEESG_NSA_ILi64EEEEEENS_6half_tENS5_IJlSD_lEEESJ_SK_NS4_8TiledMMAINS4_8MMA_AtomIJNS4_26SM100_MMA_F16BF16_2x1SM_SSISJ_SJ_fLi128ELi128ELNS4_4UMMA5MajorE0ELSP_0ELNSO_7ScaleInE0ELSQ_0EEEEEENS4_6LayoutINS5_IJSD_SD_SD_EEENS5_IJNSA_ILi0EEESV_SV_EEEEENS5_IJNS4_10UnderscoreESY_SY_EEEEENS4_28SM100_TMA_2SM_LOAD_MULTICASTENS4_14ComposedLayoutINS4_7SwizzleILi3ELi4ELi3EEENS4_18smem_ptr_flag_bitsILi16EEENST_INS5_IJNSA_ILi8EEESH_EEENS5_IJSH_SD_EEEEEEEvNS4_8identityENS4_18SM100_TMA_2SM_LOADES1B_vS1C_EENS_8epilogue10collective18CollectiveEpilogueINS1F_23Sm100TmaWarpSpecializedILi4ELi2ELi16ELb1ELb0EEEJNS5_IJSH_SG_SH_EEENS5_IJNST_ISH_SD_EENST_INS5_IJNSA_ILi16EEESB_EEENS5_IJSD_SH_EEEEEEEESJ_SK_SJ_SK_NS1F_6fusion15FusionCallbacksIS1J_NS1R_17LinearCombinationISJ_fSJ_fLNS_15FloatRoundStyleE2EEES1K_S1Q_JEEENS4_5SM1004TMEM4LOAD26SM100_TMEM_LOAD_32dp32b16xENS4_13SM90_TMA_LOADENS12_INS13_ILi1ELi4ELi3EEES16_NST_INS5_IJS17_S1M_EEENS5_IJS1M_SD_EEEEEEENS4_39AutoVectorizingCopyWithAssumedAlignmentILi128EEENS4_14SM90_TMA_STOREES26_S28_S28_EEEvvEEEEvNT_6ParamsE,@function
        .size           _ZN7cutlass13device_kernelINS_4gemm6kernel13GemmUniversalIN4cute5tupleIJiiiiEEENS1_10collective13CollectiveMmaINS1_35MainloopSm100TmaUmmaWarpSpecializedILi13ELi2ELi4ENS5_IJNS4_1CILi2EEENSA_ILi4EEENSA_ILi1EEEEEEEENS5_IJNSA_ILi128EEESG_NSA_ILi64EEEEEENS_6half_tENS5_IJlSD_lEEESJ_SK_NS4_8TiledMMAINS4_8MMA_AtomIJNS4_26SM100_MMA_F16BF16_2x1SM_SSISJ_SJ_fLi128ELi128ELNS4_4UMMA5MajorE0ELSP_0ELNSO_7ScaleInE0ELSQ_0EEEEEENS4_6LayoutINS5_IJSD_SD_SD_EEENS5_IJNSA_ILi0EEESV_SV_EEEEENS5_IJNS4_10UnderscoreESY_SY_EEEEENS4_28SM100_TMA_2SM_LOAD_MULTICASTENS4_14ComposedLayoutINS4_7SwizzleILi3ELi4ELi3EEENS4_18smem_ptr_flag_bitsILi16EEENST_INS5_IJNSA_ILi8EEESH_EEENS5_IJSH_SD_EEEEEEEvNS4_8identityENS4_18SM100_TMA_2SM_LOADES1B_vS1C_EENS_8epilogue10collective18CollectiveEpilogueINS1F_23Sm100TmaWarpSpecializedILi4ELi2ELi16ELb1ELb0EEEJNS5_IJSH_SG_SH_EEENS5_IJNST_ISH_SD_EENST_INS5_IJNSA_ILi16EEESB_EEENS5_IJSD_SH_EEEEEEEESJ_SK_SJ_SK_NS1F_6fusion15FusionCallbacksIS1J_NS1R_17LinearCombinationISJ_fSJ_fLNS_15FloatRoundStyleE2EEES1K_S1Q_JEEENS4_5SM1004TMEM4LOAD26SM100_TMEM_LOAD_32dp32b16xENS4_13SM90_TMA_LOADENS12_INS13_ILi1ELi4ELi3EEES16_NST_INS5_IJS17_S1M_EEENS5_IJS1M_SD_EEEEEEENS4_39AutoVectorizingCopyWithAssumedAlignmentILi128EEENS4_14SM90_TMA_STOREES26_S28_S28_EEEvvEEEEvNT_6ParamsE,(.L_x_225 - _ZN7cutlass13device_kernelINS_4gemm6kernel13GemmUniversalIN4cute5tupleIJiiiiEEENS1_10collective13CollectiveMmaINS1_35MainloopSm100TmaUmmaWarpSpecializedILi13ELi2ELi4ENS5_IJNS4_1CILi2EEENSA_ILi4EEENSA_ILi1EEEEEEEENS5_IJNSA_ILi128EEESG_NSA_ILi64EEEEEENS_6half_tENS5_IJlSD_lEEESJ_SK_NS4_8TiledMMAINS4_8MMA_AtomIJNS4_26SM100_MMA_F16BF16_2x1SM_SSISJ_SJ_fLi128ELi128ELNS4_4UMMA5MajorE0ELSP_0ELNSO_7ScaleInE0ELSQ_0EEEEEENS4_6LayoutINS5_IJSD_SD_SD_EEENS5_IJNSA_ILi0EEESV_SV_EEEEENS5_IJNS4_10UnderscoreESY_SY_EEEEENS4_28SM100_TMA_2SM_LOAD_MULTICASTENS4_14ComposedLayoutINS4_7SwizzleILi3ELi4ELi3EEENS4_18smem_ptr_flag_bitsILi16EEENST_INS5_IJNSA_ILi8EEESH_EEENS5_IJSH_SD_EEEEEEEvNS4_8identityENS4_18SM100_TMA_2SM_LOADES1B_vS1C_EENS_8epilogue10collective18CollectiveEpilogueINS1F_23Sm100TmaWarpSpecializedILi4ELi2ELi16ELb1ELb0EEEJNS5_IJSH_SG_SH_EEENS5_IJNST_ISH_SD_EENST_INS5_IJNSA_ILi16EEESB_EEENS5_IJSD_SH_EEEEEEEESJ_SK_SJ_SK_NS1F_6fusion15FusionCallbacksIS1J_NS1R_17LinearCombinationISJ_fSJ_fLNS_15FloatRoundStyleE2EEES1K_S1Q_JEEENS4_5SM1004TMEM4LOAD26SM100_TMEM_LOAD_32dp32b16xENS4_13SM90_TMA_LOADENS12_INS13_ILi1ELi4ELi3EEES16_NST_INS5_IJS17_S1M_EEENS5_IJS1M_SD_EEEEEEENS4_39AutoVectorizingCopyWithAssumedAlignmentILi128EEENS4_14SM90_TMA_STOREES26_S28_S28_EEEvvEEEEvNT_6ParamsE)
        .other          _ZN7cutlass13device_kernelINS_4gemm6kernel13GemmUniversalIN4cute5tupleIJiiiiEEENS1_10collective13CollectiveMmaINS1_35MainloopSm100TmaUmmaWarpSpecializedILi13ELi2ELi4ENS5_IJNS4_1CILi2EEENSA_ILi4EEENSA_ILi1EEEEEEEENS5_IJNSA_ILi128EEESG_NSA_ILi64EEEEEENS_6half_tENS5_IJlSD_lEEESJ_SK_NS4_8TiledMMAINS4_8MMA_AtomIJNS4_26SM100_MMA_F16BF16_2x1SM_SSISJ_SJ_fLi128ELi128ELNS4_4UMMA5MajorE0ELSP_0ELNSO_7ScaleInE0ELSQ_0EEEEEENS4_6LayoutINS5_IJSD_SD_SD_EEENS5_IJNSA_ILi0EEESV_SV_EEEEENS5_IJNS4_10UnderscoreESY_SY_EEEEENS4_28SM100_TMA_2SM_LOAD_MULTICASTENS4_14ComposedLayoutINS4_7SwizzleILi3ELi4ELi3EEENS4_18smem_ptr_flag_bitsILi16EEENST_INS5_IJNSA_ILi8EEESH_EEENS5_IJSH_SD_EEEEEEEvNS4_8identityENS4_18SM100_TMA_2SM_LOADES1B_vS1C_EENS_8epilogue10collective18CollectiveEpilogueINS1F_23Sm100TmaWarpSpecializedILi4ELi2ELi16ELb1ELb0EEEJNS5_IJSH_SG_SH_EEENS5_IJNST_ISH_SD_EENST_INS5_IJNSA_ILi16EEESB_EEENS5_IJSD_SH_EEEEEEEESJ_SK_SJ_SK_NS1F_6fusion15FusionCallbacksIS1J_NS1R_17LinearCombinationISJ_fSJ_fLNS_15FloatRoundStyleE2EEES1K_S1Q_JEEENS4_5SM1004TMEM4LOAD26SM100_TMEM_LOAD_32dp32b16xENS4_13SM90_TMA_LOADENS12_INS13_ILi1ELi4ELi3EEES16_NST_INS5_IJS17_S1M_EEENS5_IJS1M_SD_EEEEEEENS4_39AutoVectorizingCopyWithAssumedAlignmentILi128EEENS4_14SM90_TMA_STOREES26_S28_S28_EEEvvEEEEvNT_6ParamsE,@"STO_CUDA_ENTRY STV_DEFAULT"
_ZN7cutlass13device_kernelINS_4gemm6kernel13GemmUniversalIN4cute5tupleIJiiiiEEENS1_10collective13CollectiveMmaINS1_35MainloopSm100TmaUmmaWarpSpecializedILi13ELi2ELi4ENS5_IJNS4_1CILi2EEENSA_ILi4EEENSA_ILi1EEEEEEEENS5_IJNSA_ILi128EEESG_NSA_ILi64EEEEEENS_6half_tENS5_IJlSD_lEEESJ_SK_NS4_8TiledMMAINS4_8MMA_AtomIJNS4_26SM100_MMA_F16BF16_2x1SM_SSISJ_SJ_fLi128ELi128ELNS4_4UMMA5MajorE0ELSP_0ELNSO_7ScaleInE0ELSQ_0EEEEEENS4_6LayoutINS5_IJSD_SD_SD_EEENS5_IJNSA_ILi0EEESV_SV_EEEEENS5_IJNS4_10UnderscoreESY_SY_EEEEENS4_28SM100_TMA_2SM_LOAD_MULTICASTENS4_14ComposedLayoutINS4_7SwizzleILi3ELi4ELi3EEENS4_18smem_ptr_flag_bitsILi16EEENST_INS5_IJNSA_ILi8EEESH_EEENS5_IJSH_SD_EEEEEEEvNS4_8identityENS4_18SM100_TMA_2SM_LOADES1B_vS1C_EENS_8epilogue10collective18CollectiveEpilogueINS1F_23Sm100TmaWarpSpecializedILi4ELi2ELi16ELb1ELb0EEEJNS5_IJSH_SG_SH_EEENS5_IJNST_ISH_SD_EENST_INS5_IJNSA_ILi16EEESB_EEENS5_IJSD_SH_EEEEEEEESJ_SK_SJ_SK_NS1F_6fusion15FusionCallbacksIS1J_NS1R_17LinearCombinationISJ_fSJ_fLNS_15FloatRoundStyleE2EEES1K_S1Q_JEEENS4_5SM1004TMEM4LOAD26SM100_TMEM_LOAD_32dp32b16xENS4_13SM90_TMA_LOADENS12_INS13_ILi1ELi4ELi3EEES16_NST_INS5_IJS17_S1M_EEENS5_IJS1M_SD_EEEEEEENS4_39AutoVectorizingCopyWithAssumedAlignmentILi128EEENS4_14SM90_TMA_STOREES26_S28_S28_EEEvvEEEEvNT_6ParamsE:
[----:B------:R-:W1:Y:S01]  /*0000*/  LDC R1, c[0x0][0x37c] ;  /* 0x0000df00ff017b82 */ /* 0x000e620000000800 */
[----:B------:R-:W2:Y:S01]  /*0010*/  S2R R61, SR_TID.X ;  /* 0x00000000003d7919 */ /* 0x000ea20000002100 */
[----:B------:R-:W3:Y:S06]  /*0020*/  LDCU.64 UR8, c[0x0][0x890] ;  /* 0x00011200ff0877ac */ /* 0x000eec0008000a00 */
[----:B------:R-:W4:Y:S01]  /*0030*/  S2UR UR47, SR_CgaCtaId ;  /* 0x00000000002f79c3 */ /* 0x000f220000008800 */
[----:B------:R-:W-:Y:S02]  /*0040*/  PRMT R50, RZ, 0x7610, R50 ;  /* 0x00007610ff327816 */ /* 0x000fe40000000032 */
[----:B------:R-:W-:-:S02]  /*0050*/  ELECT P0, URZ, PT ;  /* 0x0000000000ff782f */ /* 0x000fc40003800000 */
[----:B---3--:R-:W-:-:S04]  /*0060*/  ISETP.NE.U32.AND P1, PT, RZ, UR8, PT ;  /* 0x00000008ff007c0c */ /* 0x008fc8000bf25070 */
[----:B------:R-:W-:Y:S01]  /*0070*/  ISETP.NE.AND.EX P2, PT, RZ, UR9, PT, P1 ;  /* 0x00000009ff007c0c */ /* 0x000fe2000bf45310 */
[----:B----4-:R-:W-:Y:S02]  /*0080*/  ULOP3.LUT UR48, UR47, 0x1, URZ, 0xc0, !UPT ;  /* 0x000000012f307892 */ /* 0x010fe4000f8ec0ff */
[----:B------:R-:W-:Y:S01]  /*0090*/  ULOP3.LUT UR49, UR47, 0x1, URZ, 0x3c, !UPT ;  /* 0x000000012f317892 */ /* 0x000fe2000f8e3cff */
[----:B--2---:R-:W-:-:S05]  /*00a0*/  SHF.R.U32.HI R51, RZ, 0x5, R61 ;  /* 0x00000005ff337819 */ /* 0x004fca000001163d */
[----:B------:R-:W2:Y:S02]  /*00b0*/  SHFL.IDX PT, R0, R51, RZ, 0x1f ;  /* 0x00001fff33007589 */ /* 0x000ea400000e0000 */
[----:B--2---:R-:W-:Y:S02]  /*00c0*/  R2UR UR23, R0 ;  /* 0x00000000001772ca */ /* 0x004fe400000e0000 */
[----:B-1----:R-:W-:Y:S05]  /*00d0*/  @P2 BRA `(.L_x_0) ;  /* 0x0000000000302947 */ /* 0x002fea0003800000 */
[----:B------:R-:W1:Y:S02]  /*00e0*/  LDCU.64 UR4, c[0x0][0x888] ;  /* 0x00011100ff0477ac */ /* 0x000e640008000a00 */
[----:B-1----:R-:W-:-:S04]  /*00f0*/  UISETP.NE.U32.AND UP0, UPT, UR4, URZ, UPT ;  /* 0x000000ff0400728c */ /* 0x002fc8000bf05070 */
[----:B------:R-:W-:-:S09]  /*0100*/  UISETP.NE.AND.EX UP0, UPT, UR5, URZ, UPT, UP0 ;  /* 0x000000ff0500728c */ /* 0x000fd2000bf05300 */
[----:B------:R-:W-:Y:S05]  /*0110*/  BRA.U !UP0, `(.L_x_1) ;  /* 0x0000000108147547 */ /* 0x000fea000b800000 */
[----:B------:R-:W1:Y:S01]  /*0120*/  LDC.64 R2, c[0x0][0x888] ;  /* 0x00022200ff027b82 */ /* 0x000e620000000a00 */
[----:B------:R-:W1:Y:S02]  /*0130*/  LDCU.64 UR4, c[0x0][0x358] ;  /* 0x00006b00ff0477ac */ /* 0x000e640008000a00 */
[----:B-1----:R1:W5:Y:S01]  /*0140*/  LDG.E R27, desc[UR4][R2.64] ;  /* 0x00000004021b7981 */ /* 0x002362000c1e1900 */
[----:B------:R-:W-:Y:S01]  /*0150*/  HFMA2 R50, -RZ, RZ, 0, 5.9604644775390625e-08 ;  /* 0x00000001ff327431 */ /* 0x000fe200000001ff */
[----:B------:R-:W-:Y:S05]  /*0160*/  BRA `(.L_x_0) ;  /* 0x00000000000c7947 */ /* 0x000fea0003800000 */
.L_x_1:
[----:B------:R-:W1:Y:S01]  /*0170*/  LDCU UR4, c[0x0][0x880] ;  /* 0x00011000ff0477ac */ /* 0x000e620008000800 */
[----:B------:R-:W-:Y:S01]  /*0180*/  HFMA2 R50, -RZ, RZ, 0, 5.9604644775390625e-08 ;  /* 0x00000001ff327431 */ /* 0x000fe200000001ff */
[----:B-1----:R-:W-:-:S07]  /*0190*/  MOV R27, UR4 ;  /* 0x00000004001b7c02 */ /* 0x002fce0008000f00 */
.L_x_0:
[----:B------:R-:W2:Y:S02]  /*01a0*/  LDCU.64 UR4, c[0x0][0x8b0] ;  /* 0x00011600ff0477ac */ /* 0x000ea40008000a00 */
[----:B--2---:R-:W-:-:S04]  /*01b0*/  UISETP.NE.U32.AND UP0, UPT, UR4, URZ, UPT ;  /* 0x000000ff0400728c */ /* 0x004fc8000bf05070 */
[----:B------:R-:W-:-:S09]  /*01c0*/  UISETP.NE.AND.EX UP0, UPT, UR5, URZ, UPT, UP0 ;  /* 0x000000ff0500728c */ /* 0x000fd2000bf05300 */
[----:B------:R-:W-:Y:S05]  /*01d0*/  BRA.U UP0, `(.L_x_2) ;  /* 0x0000000100287547 */ /* 0x000fea000b800000 */
[----:B------:R-:W2:Y:S02]  /*01e0*/  LDCU.64 UR4, c[0x0][0x8a8] ;  /* 0x00011500ff0477ac */ /* 0x000ea40008000a00 */
[----:B--2---:R-:W-:-:S04]  /*01f0*/  UISETP.NE.U32.AND UP0, UPT, UR4, URZ, UPT ;  /* 0x000000ff0400728c */ /* 0x004fc8000bf05070 */
[----:B------:R-:W-:-:S09]  /*0200*/  UISETP.NE.AND.EX UP0, UPT, UR5, URZ, UPT, UP0 ;  /* 0x000000ff0500728c */ /* 0x000fd2000bf05300 */
[----:B------:R-:W-:Y:S05]  /*0210*/  BRA.U !UP0, `(.L_x_3) ;  /* 0x0000000108107547 */ /* 0x000fea000b800000 */
[----:B------:R-:W2:Y:S01]  /*0220*/  LDC.64 R24, c[0x0][0x8a8] ;  /* 0x00022a00ff187b82 */ /* 0x000ea20000000a00 */
[----:B------:R-:W2:Y:S02]  /*0230*/  LDCU.64 UR4, c[0x0][0x358] ;  /* 0x00006b00ff0477ac */ /* 0x000ea40008000a00 */
[----:B--2---:R2:W5:Y:S01]  /*0240*/  LDG.E R24, desc[UR4][R24.64] ;  /* 0x0000000418187981 */ /* 0x004562000c1e1900 */
[----:B------:R-:W-:Y:S05]  /*0250*/  BRA `(.L_x_2) ;  /* 0x0000000000087947 */ /* 0x000fea0003800000 */
.L_x_3:
[----:B------:R-:W2:Y:S02]  /*0260*/  LDCU UR4, c[0x0][0x8a0] ;  /* 0x00011400ff0477ac */ /* 0x000ea40008000800 */
[----:B--2---:R-:W-:Y:S02]  /*0270*/  MOV R24, UR4 ;  /* 0x0000000400187c02 */ /* 0x004fe40008000f00 */
.L_x_2:
[----:B------:R-:W-:Y:S01]  /*0280*/  IMAD.U32 R0, RZ, RZ, UR23 ;  /* 0x00000017ff007e24 */ /* 0x000fe2000f8e00ff */
[----:B------:R-:W-:Y:S04]  /*0290*/  BSSY.RECONVERGENT B0, `(.L_x_4) ;  /* 0x000000c000007945 */ /* 0x000fe80003800200 */
[C---:B------:R-:W-:Y:S02]  /*02a0*/  ISETP.NE.OR P3, PT, R0.reuse, 0x1, !P0 ;  /* 0x000000010000780c */ /* 0x040fe40004765670 */
[----:B------:R-:W-:-:S11]  /*02b0*/  ISETP.NE.OR P2, PT, R0, 0x3, !P0 ;  /* 0x000000030000780c */ /* 0x000fd60004745670 */
[----:B------:R-:W-:Y:S05]  /*02c0*/  @P3 BRA `(.L_x_5) ;  /* 0x0000000000203947 */ /* 0x000fea0003800000 */
[----:B------:R-:W3:Y:S02]  /*02d0*/  LDCU.64 UR4, c[0x0][0x348] ;  /* 0x00006900ff0477ac */ /* 0x000ee40008000a00 */
[----:B---3--:R-:W-:Y:S02]  /*02e0*/  UIADD3 UR6, UP1, UPT, UR4, 0x80, URZ ;  /* 0x0000008004067890 */ /* 0x008fe4000ff3e0ff */
[----:B------:R-:W-:Y:S02]  /*02f0*/  UIADD3 UR4, UP0, UPT, UR4, 0x180, URZ ;  /* 0x0000018004047890 */ /* 0x000fe4000ff1e0ff */
[----:B------:R-:W-:Y:S02]  /*0300*/  UIADD3.X UR7, UPT, UPT, URZ, UR5, URZ, UP1, !UPT ;  /* 0x00000005ff077290 */ /* 0x000fe40008ffe4ff */
[----:B------:R-:W-:-:S07]  /*0310*/  UIADD3.X UR5, UPT, UPT, URZ, UR5, URZ, UP0, !UPT ;  /* 0x00000005ff057290 */ /* 0x000fce00087fe4ff */
[----:B------:R3:W-:Y:S02]  /*0320*/  UTMACCTL.PF [UR6] ;  /* 0x00000000060079b9 */ /* 0x0007e40008040000 */
[----:B------:R3:W-:Y:S02]  /*0330*/  UTMACCTL.PF [UR4] ;  /* 0x00000000040079b9 */ /* 0x0007e40008040000 */
[----:B---3--:R-:W-:Y:S01]  /*0340*/  NOP ;  /* 0x0000000000007918 */ /* 0x008fe20000000000 */
.L_x_5:
[----:B------:R-:W-:Y:S05]  /*0350*/  BSYNC.RECONVERGENT B0 ;  /* 0x0000000000007941 */ /* 0x000fea0003800200 */
.L_x_4:
[----:B------:R-:W-:Y:S04]  /*0360*/  BSSY.RECONVERGENT B0, `(.L_x_6) ;  /* 0x000000a000007945 */ /* 0x000fe80003800200 */
        /* <DEDUP_REMOVED lines=9> */
.L_x_7:
[----:B------:R-:W-:Y:S05]  /*0400*/  BSYNC.RECONVERGENT B0 ;  /* 0x0000000000007941 */ /* 0x000fea0003800200 */
.L_x_6:
[----:B------:R-:W3:Y:S01]  /*0410*/  LDCU.64 UR4, c[0x0][0x888] ;  /* 0x00011100ff0477ac */ /* 0x000ee20008000a00 */
[----:B------:R-:W-:Y:S01]  /*0420*/  ISETP.NE.AND.EX P1, PT, RZ, UR9, PT, P1 ;  /* 0x00000009ff007c0c */ /* 0x000fe2000bf25310 */
[----:B------:R-:W-:Y:S01]  /*0430*/  UPLOP3.LUT UP4, UPT, UPT, UPT, UPT, 0x80, 0x8 ;  /* 0x000000000008789c */ /* 0x000fe20003f8f070 */
[----:B---3--:R-:W-:-:S04]  /*0440*/  ISETP.NE.U32.AND P2, PT, RZ, UR4, PT ;  /* 0x00000004ff007c0c */ /* 0x008fc8000bf45070 */
[----:B------:R-:W-:-:S13]  /*0450*/  ISETP.NE.AND.EX P2, PT, RZ, UR5, PT, P2 ;  /* 0x00000005ff007c0c */ /* 0x000fda000bf45320 */
[----:B------:R-:W-:Y:S05]  /*0460*/  @P2 BRA P1, `(.L_x_8) ;  /* 0x0000000000282947 */ /* 0x000fea0000800000 */
[----:B------:R-:W-:Y:S01]  /*0470*/  UISETP.NE.U32.AND UP0, UPT, UR8, URZ, UPT ;  /* 0x000000ff0800728c */ /* 0x000fe2000bf05070 */
[----:B-----5:R-:W-:Y:S01]  /*0480*/  FSETP.NEU.AND P1, PT, R27, RZ, PT ;  /* 0x000000ff1b00720b */ /* 0x020fe20003f2d000 */
[----:B------:R-:W-:Y:S02]  /*0490*/  UISETP.NE.U32.AND UP2, UPT, UR4, URZ, UPT ;  /* 0x000000ff0400728c */ /* 0x000fe4000bf45070 */
[----:B------:R-:W-:Y:S02]  /*04a0*/  UISETP.NE.AND.EX UP1, UPT, UR9, URZ, UPT, UP0 ;  /* 0x000000ff0900728c */ /* 0x000fe4000bf25300 */
[----:B------:R-:W-:-:S04]  /*04b0*/  UISETP.NE.AND.EX UP0, UPT, UR5, URZ, UPT, UP2 ;  /* 0x000000ff0500728c */ /* 0x000fc8000bf05320 */
[----:B------:R-:W-:-:S04]  /*04c0*/  USEL UR4, URZ, 0xffffffff, UP0 ;  /* 0xffffffffff047887 */ /* 0x000fc80008000000 */
[----:B------:R-:W-:Y:S01]  /*04d0*/  VOTEU.ANY UP0, P1 ;  /* 0x0000000000ff7886 */ /* 0x000fe20000800100 */
[----:B------:R-:W-:-:S04]  /*04e0*/  @!UP1 USEL UR4, URZ, 0xffffffff, UP0 ;  /* 0xffffffffff049887 */ /* 0x000fc80008000000 */
[----:B------:R-:W-:-:S04]  /*04f0*/  ULOP3.LUT UR4, UR4, 0x1, URZ, 0xc0, !UPT ;  /* 0x0000000104047892 */ /* 0x000fc8000f8ec0ff */
[----:B------:R-:W-:-:S11]  /*0500*/  UISETP.NE.U32.AND UP4, UPT, UR4, 0x1, UPT ;  /* 0x000000010400788c */ /* 0x000fd6000bf85070 */
.L_x_8:
[----:B------:R-:W3:Y:S01]  /*0510*/  SHFL.IDX PT, R0, R51, RZ, 0x1f ;  /* 0x00001fff33007589 */ /* 0x000ee200000e0000 */
[----:B------:R-:W-:-:S04]  /*0520*/  UISETP.NE.AND UP0, UPT, UR23, 0x2, UPT ;  /* 0x000000021700788c */ /* 0x000fc8000bf05270 */
[----:B------:R-:W-:Y:S02]  /*0530*/  UISETP.EQ.AND UP1, UPT, UR48, URZ, !UP0 ;  /* 0x000000ff3000728c */ /* 0x000fe4000c722270 */
[----:B------:R-:W-:-:S04]  /*0540*/  USEL UR46, URZ, 0x1, UP0 ;  /* 0x00000001ff2e7887 */ /* 0x000fc80008000000 */
[----:B------:R-:W-:Y:S02]  /*0550*/  PLOP3.LUT P3, PT, P0, PT, UP1, 0x80, 0x8 ;  /* 0x000000000008781c */ /* 0x000fe4000076f018 */
[----:B---3--:R-:W-:-:S13]  /*0560*/  ISETP.NE.AND P1, PT, R0, RZ, PT ;  /* 0x000000ff0000720c */ /* 0x008fda0003f25270 */
[----:B------:R-:W-:Y:S05]  /*0570*/  @P1 BRA `(.L_x_9) ;  /* 0x0000000000a81947 */ /* 0x000fea0003800000 */
[----:B------:R-:W-:Y:S01]  /*0580*/  ELECT P1, URZ, PT ;  /* 0x0000000000ff782f */ /* 0x000fe20003820000 */
[----:B------:R-:W-:-:S12]  /*0590*/  BSSY.RECONVERGENT B0, `(.L_x_9) ;  /* 0x0000028000007945 */ /* 0x000fd80003800200 */
[----:B------:R-:W-:Y:S05]  /*05a0*/  @!P1 BRA `(.L_x_10) ;  /* 0x0000000000989947 */ /* 0x000fea0003800000 */
[----:B------:R-:W-:Y:S01]  /*05b0*/  UMOV UR4, 0x400 ;  /* 0x0000040000047882 */ /* 0x000fe20000000000 */
[----:B------:R-:W-:Y:S01]  /*05c0*/  UMOV UR8, 0x1 ;  /* 0x0000000100087882 */ /* 0x000fe20000000000 */
[----:B------:R-:W-:Y:S01]  /*05d0*/  UMOV UR6, 0x4 ;  /* 0x0000000400067882 */ /* 0x000fe20000000000 */
[----:B------:R-:W-:Y:S02]  /*05e0*/  ULEA UR4, UR47, UR4, 0x18 ;  /* 0x000000042f047291 */ /* 0x000fe4000f8ec0ff */
[----:B------:R-:W-:-:S04]  /*05f0*/  UIADD3 UR8, UPT, UPT, -UR8, 0x100000, URZ ;  /* 0x0010000008087890 */ /* 0x000fc8000fffe1ff */
[----:B------:R-:W-:Y:S02]  /*0600*/  USHF.L.U32 UR9, UR8, 0xb, URZ ;  /* 0x0000000b08097899 */ /* 0x000fe400080006ff */
[----:B------:R-:W-:Y:S02]  /*0610*/  USHF.L.U32 UR8, UR8, 0x1, URZ ;  /* 0x0000000108087899 */ /* 0x000fe400080006ff */
[----:B------:R-:W-:-:S04]  /*0620*/  UIADD3 UR6, UPT, UPT, -UR6, 0x100000, URZ ;  /* 0x0010000006067890 */ /* 0x000fc8000fffe1ff */
[----:B------:R-:W-:Y:S02]  /*0630*/  USHF.L.U32 UR7, UR6, 0xb, URZ ;  /* 0x0000000b06077899 */ /* 0x000fe400080006ff */
[----:B------:R-:W-:Y:S01]  /*0640*/  USHF.L.U32 UR6, UR6, 0x1, URZ ;  /* 0x0000000106067899 */ /* 0x000fe200080006ff */
[----:B------:R-:W3:Y:S03]  /*0650*/  FENCE.VIEW.ASYNC.S ;  /* 0x00000000000073c6 */ /* 0x000ee60000000000 */
[----:B---3--:R3:W4:Y:S08]  /*0660*/  SYNCS.EXCH.64 URZ, [UR4], UR8 ;  /* 0x0000000804ff75b2 */ /* 0x0087300008000100 */
[----:B------:R3:W1:Y:S01]  /*0670*/  SYNCS.EXCH.64 URZ, [UR4+0x68], UR6 ;  /* 0x0000680604ff75b2 */ /* 0x0006620008000100 */
        /* <DEDUP_REMOVED lines=23> */
[----:B------:R3:W1:Y:S02]  /*07f0*/  SYNCS.EXCH.64 URZ, [UR4+0xc8], UR6 ;  /* 0x0000c80604ff75b2 */ /* 0x0006640008000100 */
[----:B---34-:R-:W-:Y:S01]  /*0800*/  NOP ;  /* 0x0000000000007918 */ /* 0x018fe20000000000 */
.L_x_10:
[----:B------:R-:W-:Y:S05]  /*0810*/  BSYNC.RECONVERGENT B0 ;  /* 0x0000000000007941 */ /* 0x000fea0003800200 */
.L_x_9:
[----:B------:R-:W3:Y:S01]  /*0820*/  SHFL.IDX PT, R0, R51, RZ, 0x1f ;  /* 0x00001fff33007589 */ /* 0x000ee200000e0000 */
[----:B------:R-:W-:Y:S01]  /*0830*/  NOP ;  /* 0x0000000000007918 */ /* 0x000fe20000000000 */
[----:B---3--:R-:W-:-:S13]  /*0840*/  ISETP.NE.AND P1, PT, R0, 0x1, PT ;  /* 0x000000010000780c */ /* 0x008fda0003f25270 */
[----:B------:R-:W-:Y:S05]  /*0850*/  @P1 BRA `(.L_x_11) ;  /* 0x0000000000541947 */ /* 0x000fea0003800000 */
        /* <DEDUP_REMOVED lines=10> */
[----:B------:R-:W-:Y:S01]  /*0900*/  ELECT P1, URZ, PT ;  /* 0x0000000000ff782f */ /* 0x000fe20003820000 */
[----:B------:R-:W3:Y:S02]  /*0910*/  FENCE.VIEW.ASYNC.S ;  /* 0x00000000000073c6 */ /* 0x000ee40000000000 */
[----:B---3--:R3:W4:Y:S08]  /*0920*/  SYNCS.EXCH.64 URZ, [UR4+0xd0], UR8 ;  /* 0x0000d00804ff75b2 */ /* 0x0087300008000100 */
[----:B------:R3:W1:Y:S01]  /*0930*/  SYNCS.EXCH.64 URZ, [UR4+0xf0], UR6 ;  /* 0x0000f00604ff75b2 */ /* 0x0006620008000100 */
[----:B------:R3:W1:Y:S01]  /*0940*/  SYNCS.EXCH.64 URZ, [UR4+0xd8], UR8 ;  /* 0x0000d80804ff75b2 */ /* 0x0006620008000100 */
[----:B------:R3:W1:Y:S01]  /*0950*/  SYNCS.EXCH.64 URZ, [UR4+0xf8], UR6 ;  /* 0x0000f80604ff75b2 */ /* 0x0006620008000100 */
[----:B------:R3:W1:Y:S01]  /*0960*/  SYNCS.EXCH.64 URZ, [UR4+0xe0], UR8 ;  /* 0x0000e00804ff75b2 */ /* 0x0006620008000100 */
[----:B------:R3:W1:Y:S01]  /*0970*/  SYNCS.EXCH.64 URZ, [UR4+0x100], UR6 ;  /* 0x0001000604ff75b2 */ /* 0x0006620008000100 */
[----:B------:R3:W1:Y:S01]  /*0980*/  SYNCS.EXCH.64 URZ, [UR4+0xe8], UR8 ;  /* 0x0000e80804ff75b2 */ /* 0x0006620008000100 */
[----:B------:R3:W1:Y:S01]  /*0990*/  SYNCS.EXCH.64 URZ, [UR4+0x108], UR6 ;  /* 0x0001080604ff75b2 */ /* 0x0006620008000100 */
[----:B------:R-:W-:Y:S01]  /*09a0*/  NOP ;  /* 0x0000000000007918 */ /* 0x000fe20000000000 */
.L_x_11:
[----:B------:R-:W2:Y:S01]  /*09b0*/  SHFL.IDX PT, R0, R51, RZ, 0x1f ;  /* 0x00001fff33007589 */ /* 0x000ea200000e0000 */
[----:B------:R-:W-:Y:S01]  /*09c0*/  NOP ;  /* 0x0000000000007918 */ /* 0x000fe20000000000 */
[----:B--2---:R-:W-:-:S13]  /*09d0*/  ISETP.NE.AND P1, PT, R0, 0x3, PT ;  /* 0x000000030000780c */ /* 0x004fda0003f25270 */
[----:B------:R-:W-:Y:S05]  /*09e0*/  @P1 BRA `(.L_x_12) ;  /* 0x00000000002c1947 */ /* 0x000fea0003800000 */
[----:B---3--:R-:W-:Y:S01]  /*09f0*/  UMOV UR6, 0x400 ;  /* 0x0000040000067882 */ /* 0x008fe20000000000 */
[----:B------:R-:W-:Y:S01]  /*0a00*/  UMOV UR4, 0x20 ;  /* 0x0000002000047882 */ /* 0x000fe20000000000 */
[----:B------:R-:W-:Y:S02]  /*0a10*/  ULEA UR6, UR47, UR6, 0x18 ;  /* 0x000000062f067291 */ /* 0x000fe4000f8ec0ff */
[----:B------:R-:W-:-:S04]  /*0a20*/  UIADD3 UR4, UPT, UPT, -UR4, 0x100000, URZ ;  /* 0x0010000004047890 */ /* 0x000fc8000fffe1ff */
[----:B------:R-:W-:Y:S02]  /*0a30*/  USHF.L.U32 UR5, UR4, 0xb, URZ ;  /* 0x0000000b04057899 */ /* 0x000fe400080006ff */
[----:B------:R-:W-:Y:S01]  /*0a40*/  USHF.L.U32 UR4, UR4, 0x1, URZ ;  /* 0x0000000104047899 */ /* 0x000fe200080006ff */
[----:B------:R-:W-:Y:S01]  /*0a50*/  ELECT P1, URZ, PT ;  /* 0x0000000000ff782f */ /* 0x000fe20003820000 */
[----:B------:R-:W2:Y:S10]  /*0a60*/  FENCE.VIEW.ASYNC.S ;  /* 0x00000000000073c6 */ /* 0x000eb40000000000 */
[----:B--2---:R2:W3:Y:S01]  /*0a70*/  SYNCS.EXCH.64 URZ, [UR6+0x110], UR4 ;  /* 0x0001100406ff75b2 */ /* 0x0044e20008000100 */
[----:B------:R2:W1:Y:S01]  /*0a80*/  SYNCS.EXCH.64 URZ, [UR6+0x118], UR4 ;  /* 0x0001180406ff75b2 */ /* 0x0004620008000100 */
[----:B------:R-:W-:Y:S01]  /*0a90*/  NOP ;  /* 0x0000000000007918 */ /* 0x000fe20000000000 */
.L_x_12:
[----:B------:R-:W4:Y:S01]  /*0aa0*/  SHFL.IDX PT, R0, R51, RZ, 0x1f ;  /* 0x00001fff33007589 */ /* 0x000f2200000e0000 */
[----:B------:R-:W-:Y:S01]  /*0ab0*/  NOP ;  /* 0x0000000000007918 */ /* 0x000fe20000000000 */
[----:B----4-:R-:W-:-:S13]  /*0ac0*/  ISETP.NE.AND P1, PT, R0, 0x4, PT ;  /* 0x000000040000780c */ /* 0x010fda0003f25270 */
[----:B------:R-:W-:Y:S05]  /*0ad0*/  @P1 BRA `(.L_x_13) ;  /* 0x0000000000481947 */ /* 0x000fea0003800000 */
[----:B--23--:R-:W-:Y:S01]  /*0ae0*/  UMOV UR4, 0x720 ;  /* 0x0000072000047882 */ /* 0x00cfe20000000000 */
[----:B------:R-:W-:Y:S01]  /*0af0*/  UMOV UR6, 0x400 ;  /* 0x0000040000067882 */ /* 0x000fe20000000000 */
[----:B------:R-:W-:Y:S01]  /*0b00*/  USEL UR4, UR4, 0x620, UP4 ;  /* 0x0000062004047887 */ /* 0x000fe2000a000000 */
        /* <DEDUP_REMOVED lines=9> */
[----:B------:R-:W2:Y:S02]  /*0ba0*/  FENCE.VIEW.ASYNC.S ;  /* 0x00000000000073c6 */ /* 0x000ea40000000000 */
[----:B--2---:R4:W2:Y:S08]  /*0bb0*/  SYNCS.EXCH.64 URZ, [UR6+0x120], UR8 ;  /* 0x0001200806ff75b2 */ /* 0x0048b00008000100 */
[----:B------:R4:W3:Y:S01]  /*0bc0*/  SYNCS.EXCH.64 URZ, [UR6+0x130], UR4 ;  /* 0x0001300406ff75b2 */ /* 0x0008e20008000100 */
[----:B------:R4:W1:Y:S01]  /*0bd0*/  SYNCS.EXCH.64 URZ, [UR6+0x128], UR8 ;  /* 0x0001280806ff75b2 */ /* 0x0008620008000100 */
[----:B------:R4:W1:Y:S02]  /*0be0*/  SYNCS.EXCH.64 URZ, [UR6+0x138], UR4 ;  /* 0x0001380406ff75b2 */ /* 0x0008640008000100 */
[----:B----4-:R-:W-:Y:S01]  /*0bf0*/  NOP ;  /* 0x0000000000007918 */ /* 0x010fe20000000000 */
.L_x_13:
[----:B------:R-:W4:Y:S01]  /*0c00*/  SHFL.IDX PT, R0, R51, RZ, 0x1f ;  /* 0x00001fff33007589 */ /* 0x000f2200000e0000 */
[----:B------:R-:W-:Y:S01]  /*0c10*/  NOP ;  /* 0x0000000000007918 */ /* 0x000fe20000000000 */
[----:B----4-:R-:W-:-:S13]  /*0c20*/  ISETP.NE.AND P1, PT, R0, 0x5, PT ;  /* 0x000000050000780c */ /* 0x010fda0003f25270 */
[----:B------:R-:W-:Y:S05]  /*0c30*/  @P1 BRA `(.L_x_14) ;  /* 0x0000000000541947 */ /* 0x000fea0003800000 */
[----:B--23--:R-:W-:Y:S01]  /*0c40*/  UMOV UR4, 0x400 ;  /* 0x0000040000047882 */ /* 0x00cfe20000000000 */
        /* <DEDUP_REMOVED lines=14> */
[----:B------:R4:W1:Y:S01]  /*0d30*/  SYNCS.EXCH.64 URZ, [UR4+0x168], UR8 ;  /* 0x0001680804ff75b2 */ /* 0x0008620008000100 */
[----:B------:R4:W1:Y:S01]  /*0d40*/  SYNCS.EXCH.64 URZ, [UR4+0x150], UR6 ;  /* 0x0001500604ff75b2 */ /* 0x0008620008000100 */
[----:B------:R4:W1:Y:S01]  /*0d50*/  SYNCS.EXCH.64 URZ, [UR4+0x170], UR8 ;  /* 0x0001700804ff75b2 */ /* 0x0008620008000100 */
[----:B------:R4:W1:Y:S01]  /*0d60*/  SYNCS.EXCH.64 URZ, [UR4+0x158], UR6 ;  /* 0x0001580604ff75b2 */ /* 0x0008620008000100 */
[----:B------:R4:W1:Y:S02]  /*0d70*/  SYNCS.EXCH.64 URZ, [UR4+0x178], UR8 ;  /* 0x0001780804ff75b2 */ /* 0x0008640008000100 */
[----:B----4-:R-:W-:Y:S01]  /*0d80*/  NOP ;  /* 0x0000000000007918 */ /* 0x010fe20000000000 */
.L_x_14:
[----:B------:R-:W4:Y:S01]  /*0d90*/  SHFL.IDX PT, R0, R51, RZ, 0x1f ;  /* 0x00001fff33007589 */ /* 0x000f2200000e0000 */
[----:B------:R-:W-:Y:S01]  /*0da0*/  ISETP.NE.OR P0, PT, RZ, UR23, !P0 ;  /* 0x00000017ff007c0c */ /* 0x000fe2000c705670 */
[----:B------:R-:W-:Y:S01]  /*0db0*/  NOP ;  /* 0x0000000000007918 */ /* 0x000fe20000000000 */
[----:B----4-:R-:W-:-:S13]  /*0dc0*/  ISETP.NE.AND P1, PT, R0, 0x3, PT ;  /* 0x000000030000780c */ /* 0x010fda0003f25270 */
[----:B------:R-:W-:Y:S05]  /*0dd0*/  @P1 BRA `(.L_x_15) ;  /* 0x0000000000341947 */ /* 0x000fea0003800000 */
[----:B--23--:R-:W-:Y:S01]  /*0de0*/  UMOV UR4, 0x400 ;  /* 0x0000040000047882 */ /* 0x00cfe20000000000 */
[----:B------:R-:W-:Y:S01]  /*0df0*/  UMOV UR6, 0x20 ;  /* 0x0000002000067882 */ /* 0x000fe20000000000 */
[----:B------:R-:W-:Y:S02]  /*0e00*/  ULEA UR4, UR47, UR4, 0x18 ;  /* 0x000000042f047291 */ /* 0x000fe4000f8ec0ff */
[----:B------:R-:W-:-:S04]  /*0e10*/  UIADD3 UR6, UPT, UPT, -UR6, 0x100000, URZ ;  /* 0x0010000006067890 */ /* 0x000fc8000fffe1ff */
[----:B------:R-:W-:Y:S02]  /*0e20*/  USHF.L.U32 UR7, UR6, 0xb, URZ ;  /* 0x0000000b06077899 */ /* 0x000fe400080006ff */
[----:B------:R-:W-:Y:S01]  /*0e30*/  USHF.L.U32 UR6, UR6, 0x1, URZ ;  /* 0x0000000106067899 */ /* 0x000fe200080006ff */
[----:B------:R-:W-:Y:S01]  /*0e40*/  ELECT P1, URZ, PT ;  /* 0x0000000000ff782f */ /* 0x000fe20003820000 */
[----:B------:R-:W2:Y:S10]  /*0e50*/  FENCE.VIEW.ASYNC.S ;  /* 0x00000000000073c6 */ /* 0x000eb40000000000 */
[----:B--2---:R4:W2:Y:S01]  /*0e60*/  SYNCS.EXCH.64 URZ, [UR4+0x180], UR6 ;  /* 0x0001800604ff75b2 */ /* 0x0048a20008000100 */
[----:B------:R4:W3:Y:S01]  /*0e70*/  SYNCS.EXCH.64 URZ, [UR4+0x190], UR6 ;  /* 0x0001900604ff75b2 */ /* 0x0008e20008000100 */
[----:B------:R4:W1:Y:S01]  /*0e80*/  SYNCS.EXCH.64 URZ, [UR4+0x188], UR6 ;  /* 0x0001880604ff75b2 */ /* 0x0008620008000100 */
[----:B------:R4:W1:Y:S02]  /*0e90*/  SYNCS.EXCH.64 URZ, [UR4+0x198], UR6 ;  /* 0x0001980604ff75b2 */ /* 0x0008640008000100 */
[----:B----4-:R-:W-:Y:S01]  /*0ea0*/  NOP ;  /* 0x0000000000007918 */ /* 0x010fe20000000000 */
.L_x_15:
[----:B------:R-:W-:Y:S01]  /*0eb0*/  VOTEU.ALL UP0, P0 ;  /* 0x0000000000ff7886 */ /* 0x000fe20000000000 */
[----:B--23--:R-:W-:Y:S01]  /*0ec0*/  UMOV UR4, 0x20 ;  /* 0x0000002000047882 */ /* 0x00cfe20000000000 */
[----:B------:R-:W2:Y:S01]  /*0ed0*/  LDCU UR7, c[0x0][0x36c] ;  /* 0x00006d80ff0777ac */ /* 0x000ea20008000800 */
[----:B------:R-:W-:Y:S01]  /*0ee0*/  NOP ;  /* 0x0000000000007918 */ /* 0x000fe20000000000 */
[----:B------:R-:W-:Y:S01]  /*0ef0*/  LOP3.LUT R0, R61, 0x1f, RZ, 0xc0, !PT ;  /* 0x0000001f3d007812 */ /* 0x000fe200078ec0ff */
[----:B------:R-:W-:Y:S01]  /*0f00*/  @!UP0 UMOV UR6, 0x400 ;  /* 0x0000040000068882 */ /* 0x000fe20000000000 */
[----:B------:R-:W-:-:S04]  /*0f10*/  @!UP0 UIADD3 UR4, UPT, UPT, -UR4, 0x100000, URZ ;  /* 0x0010000004048890 */ /* 0x000fc8000fffe1ff */
[----:B------:R-:W-:Y:S02]  /*0f20*/  @!UP0 USHF.L.U32 UR5, UR4, 0xb, URZ ;  /* 0x0000000b04058899 */ /* 0x000fe400080006ff */
[----:B------:R-:W-:Y:S02]  /*0f30*/  @!UP0 USHF.L.U32 UR4, UR4, 0x1, URZ ;  /* 0x0000000104048899 */ /* 0x000fe400080006ff */
[----:B------:R-:W-:Y:S01]  /*0f40*/  @!UP0 ULEA UR6, UR47, UR6, 0x18 ;  /* 0x000000062f068291 */ /* 0x000fe2000f8ec0ff */
[----:B------:R-:W-:Y:S01]  /*0f50*/  VOTEU.ALL UP0, P0 ;  /* 0x0000000000ff7886 */ /* 0x000fe20000000000 */
[----:B------:R-:W-:Y:S02]  /*0f60*/  UISETP.NE.AND UP5, UPT, UR23, URZ, UPT ;  /* 0x000000ff1700728c */ /* 0x000fe4000bfa5270 */
[----:B--2---:R-:W-:Y:S01]  /*0f70*/  UISETP.EQ.U32.AND UP6, UPT, UR7, 0x1, UPT ;  /* 0x000000010700788c */ /* 0x004fe2000bfc2070 */
[----:B------:R-:W2:Y:S07]  /*0f80*/  FENCE.VIEW.ASYNC.S ;  /* 0x00000000000073c6 */ /* 0x000eae0000000000 */
[----:B--2---:R2:W3:Y:S01]  /*0f90*/  @!UP0 SYNCS.EXCH.64 URZ, [UR6+0x1a0], UR4 ;  /* 0x0001a00406ff85b2 */ /* 0x0044e20008000100 */
[----:B------:R-:W-:Y:S05]  /*0fa0*/  BRA.U !UP6, `(.L_x_16) ;  /* 0x000000010e087547 */ /* 0x000fea000b800000 */
[----:B-1-3--:R-:W-:Y:S01]  /*0fb0*/  UCGABAR_ARV ;  /* 0x00000000000079c7 */ /* 0x00afe20008000000 */
[----:B------:R-:W-:Y:S05]  /*0fc0*/  BRA `(.L_x_17) ;  /* 0x0000000000047947 */ /* 0x000fea0003800000 */
.L_x_16:
[----:B-1-3--:R-:W-:Y:S01]  /*0fd0*/  NOP ;  /* 0x0000000000007918 */ /* 0x00afe20000000000 */
.L_x_17:
[----:B------:R-:W1:Y:S01]  /*0fe0*/  S2UR UR24, SR_CTAID.X ;  /* 0x00000000001879c3 */ /* 0x000e620000002500 */
[----:B------:R-:W-:-:S05]  /*0ff0*/  CS2R.32 R52, SR_CgaSize ;  /* 0x0000000000347805 */ /* 0x000fca0000008a00 */
[----:B------:R-:W-:-:S05]  /*1000*/  IMAD R52, R52, -0xa0, RZ ;  /* 0xffffff6034347824 */ /* 0x000fca00078e02ff */
[----:B--2---:R-:W-:-:S14]  /*1010*/  R2UR UR5, R52 ;  /* 0x00000000340572ca */ /* 0x004fdc00000e0000 */
[----:B------:R-:W2:Y:S01]  /*1020*/  LDCU UR5, c[0x0][UR5+0x2b0] ;  /* 0x00005600050577ac */ /* 0x000ea20008000800 */
[----:B------:R-:W-:-:S05]  /*1030*/  CS2R.32 R52, SR_CgaSize ;  /* 0x0000000000347805 */ /* 0x000fca0000008a00 */
[----:B------:R-:W-:-:S05]  /*1040*/  IMAD R52, R52, -0xa0, RZ ;  /* 0xffffff6034347824 */ /* 0x000fca00078e02ff */
[----:B------:R-:W-:-:S14]  /*1050*/  R2UR UR4, R52 ;  /* 0x00000000340472ca */ /* 0x000fdc00000e0000 */
[----:B------:R-:W3:Y:S01]  /*1060*/  LDCU UR4, c[0x0][UR4+0x2b4] ;  /* 0x00005680040477ac */ /* 0x000ee20008000800 */
[----:B------:R-:W4:Y:S01]  /*1070*/  S2UR UR20, SR_CTAID.Y ;  /* 0x00000000001479c3 */ /* 0x000f220000002600 */
[----:B------:R-:W-:-:S05]  /*1080*/  CS2R.32 R52, SR_CgaSize ;  /* 0x0000000000347805 */ /* 0x000fca0000008a00 */
[----:B------:R-:W-:-:S05]  /*1090*/  IMAD R52, R52, -0xa0, RZ ;  /* 0xffffff6034347824 */ /* 0x000fca00078e02ff */
[----:B------:R-:W-:-:S14]  /*10a0*/  R2UR UR7, R52 ;  /* 0x00000000340772ca */ /* 0x000fdc00000e0000 */
[----:B------:R-:W3:Y:S01]  /*10b0*/  LDCU UR7, c[0x0][UR7+0x2a0] ;  /* 0x00005400070777ac */ /* 0x000ee20008000800 */
[----:B------:R-:W-:-:S05]  /*10c0*/  CS2R.32 R52, SR_CgaSize ;  /* 0x0000000000347805 */ /* 0x000fca0000008a00 */
[----:B------:R-:W-:-:S05]  /*10d0*/  IMAD R52, R52, -0xa0, RZ ;  /* 0xffffff6034347824 */ /* 0x000fca00078e02ff */
[----:B------:R-:W-:-:S14]  /*10e0*/  R2UR UR63, R52 ;  /* 0x00000000343f72ca */ /* 0x000fdc00000e0000 */
[----:B------:R-:W3:Y:S01]  /*10f0*/  LDCU UR63, c[0x0][UR63+0x2a4] ;  /* 0x000054803f3f77ac */ /* 0x000ee20008000800 */
[----:B------:R-:W-:Y:S01]  /*1100*/  UISETP.GT.U32.AND UP0, UPT, UR48, 0xffff, UPT ;  /* 0x0000ffff3000788c */ /* 0x000fe2000bf04070 */
[----:B------:R-:W3:Y:S01]  /*1110*/  LDCU UR25, c[0x0][0xb24] ;  /* 0x00016480ff1977ac */ /* 0x000ee20008000800 */
[----:B------:R-:W3:Y:S01]  /*1120*/  LDCU UR45, c[0x0][0xb24] ;  /* 0x00016480ff2d77ac */ /* 0x000ee20008000800 */
[----:B-1----:R-:W-:Y:S01]  /*1130*/  I2FP.F32.U32 R3, UR24 ;  /* 0x0000001800037c45 */ /* 0x002fe20008201000 */
[----:B------:R-:W1:Y:S04]  /*1140*/  LDCU UR29, c[0x0][0xb30] ;  /* 0x00016600ff1d77ac */ /* 0x000e680008000800 */
[----:B--2---:R-:W-:Y:S01]  /*1150*/  FMUL R3, R3, UR5 ;  /* 0x0000000503037c20 */ /* 0x004fe20008400000 */
[----:B------:R-:W-:Y:S01]  /*1160*/  USHF.L.U32 UR22, UR47, 0x9, URZ ;  /* 0x000000092f167899 */ /* 0x000fe200080006ff */
[----:B----4-:R-:W-:Y:S01]  /*1170*/  I2FP.F32.U32 R2, UR20 ;  /* 0x0000001400027c45 */ /* 0x010fe20008201000 */
[----:B------:R-:W-:Y:S01]  /*1180*/  UMOV UR11, 0x55 ;  /* 0x00000055000b7882 */ /* 0x000fe20000000000 */
[----:B------:R-:W-:-:S02]  /*1190*/  USHF.L.U32 UR44, UR24, 0x6, URZ ;  /* 0x00000006182c7899 */ /* 0x000fc400080006ff */
[----:B------:R-:W2:Y:S01]  /*11a0*/  F2I.U32.TRUNC.NTZ R3, R3 ;  /* 0x0000000300037305 */ /* 0x000ea2000020f000 */
[----:B------:R-:W-:Y:S01]  /*11b0*/  USEL UR21, UR48, 0xffff, !UP0 ;  /* 0x0000ffff30157887 */ /* 0x000fe2000c000000 */
[----:B---3--:R-:W-:-:S06]  /*11c0*/  FMUL R2, R2, UR4 ;  /* 0x0000000402027c20 */ /* 0x008fcc0008400000 */
[----:B------:R-:W3:Y:S01]  /*11d0*/  F2I.U32.TRUNC.NTZ R2, R2 ;  /* 0x0000000200027305 */ /* 0x000ee2000020f000 */
[----:B--2---:R-:W-:Y:S02]  /*11e0*/  R2UR UR4, R3 ;  /* 0x00000000030472ca */ /* 0x004fe400000e0000 */
[----:B------:R-:W-:Y:S02]  /*11f0*/  PRMT R3, RZ, 0x7610, R3 ;  /* 0x00007610ff037816 */ /* 0x000fe40000000003 */
[----:B---3--:R-:W-:Y:S02]  /*1200*/  R2UR UR6, R2 ;  /* 0x00000000020672ca */ /* 0x008fe400000e0000 */
[----:B------:R-:W-:-:S07]  /*1210*/  PRMT R2, RZ, 0x7610, R2 ;  /* 0x00007610ff027816 */ /* 0x000fce0000000002 */
[----:B------:R-:W-:-:S04]  /*1220*/  UIADD3 UR5, UPT, UPT, -UR4, URZ, URZ ;  /* 0x000000ff04057290 */ /* 0x000fc8000fffe1ff */
[----:B------:R-:W-:Y:S02]  /*1230*/  UIMAD UR5, UR7, UR5, UR24 ;  /* 0x00000005070572a4 */ /* 0x000fe4000f8e0218 */
[----:B------:R-:W-:-:S04]  /*1240*/  UIADD3 UR4, UPT, UPT, -UR6, URZ, URZ ;  /* 0x000000ff06047290 */ /* 0x000fc8000fffe1ff */
[----:B------:R-:W-:Y:S01]  /*1250*/  IMAD.U32 R52, RZ, RZ, UR5 ;  /* 0x00000005ff347e24 */ /* 0x000fe2000f8e00ff */
[----:B------:R-:W-:Y:S01]  /*1260*/  UIMAD UR63, UR63, UR4, UR20 ;  /* 0x000000043f3f72a4 */ /* 0x000fe2000f8e0214 */
[----:B-1----:R-:W-:Y:S11]  /*1270*/  BRA.U UP5, `(.L_x_18) ;  /* 0x0000000105607547 */ /* 0x002ff6000b800000 */
[----:B------:R-:W-:-:S13]  /*1280*/  R2UR UR4, R52 ;  /* 0x00000000340472ca */ /* 0x000fda00000e0000 */
[----:B------:R-:W-:Y:S02]  /*1290*/  UISETP.GT.U32.AND UP0, UPT, UR4, 0x1, UPT ;  /* 0x000000010400788c */ /* 0x000fe4000bf04070 */
[----:B------:R-:W-:Y:S02]  /*12a0*/  ULOP3.LUT UR10, UR4, 0xfffffffe, URZ, 0xc0, !UPT ;  /* 0xfffffffe040a7892 */ /* 0x000fe4000f8ec0ff */
[----:B------:R-:W-:Y:S02]  /*12b0*/  UISETP.NE.AND UP3, UPT, UR63, URZ, UP0 ;  /* 0x000000ff3f00728c */ /* 0x000fe40008765270 */
[----:B------:R-:W-:Y:S02]  /*12c0*/  UISETP.NE.AND UP2, UPT, UR63, 0x1, UP0 ;  /* 0x000000013f00788c */ /* 0x000fe40008745270 */
[----:B------:R-:W-:Y:S02]  /*12d0*/  UISETP.NE.AND UP1, UPT, UR63, 0x2, UP0 ;  /* 0x000000023f00788c */ /* 0x000fe40008725270 */
[----:B------:R-:W-:-:S02]  /*12e0*/  UISETP.NE.AND UP0, UPT, UR63, 0x3, UP0 ;  /* 0x000000033f00788c */ /* 0x000fc40008705270 */
[----:B------:R-:W-:Y:S02]  /*12f0*/  USEL UR6, URZ, 0x1, UP3 ;  /* 0x00000001ff067887 */ /* 0x000fe40009800000 */
[----:B------:R-:W-:Y:S02]  /*1300*/  USEL UR5, URZ, 0x4, UP2 ;  /* 0x00000004ff057887 */ /* 0x000fe40009000000 */
[----:B------:R-:W-:Y:S02]  /*1310*/  USEL UR4, URZ, 0x10, UP1 ;  /* 0x00000010ff047887 */ /* 0x000fe40008800000 */
[----:B------:R-:W-:Y:S02]  /*1320*/  USEL UR9, URZ, 0x40, UP0 ;  /* 0x00000040ff097887 */ /* 0x000fe40008000000 */
[----:B------:R-:W-:Y:S02]  /*1330*/  USEL UR8, URZ, 0x2, UP3 ;  /* 0x00000002ff087887 */ /* 0x000fe40009800000 */
[----:B------:R-:W-:-:S02]  /*1340*/  UIADD3 UR4, UPT, UPT, UR4, UR5, UR6 ;  /* 0x0000000504047290 */ /* 0x000fc4000fffe006 */
[----:B------:R-:W-:Y:S02]  /*1350*/  USEL UR6, URZ, 0x20, UP1 ;  /* 0x00000020ff067887 */ /* 0x000fe40008800000 */
[----:B------:R-:W-:Y:S02]  /*1360*/  USEL UR7, URZ, 0x8, UP2 ;  /* 0x00000008ff077887 */ /* 0x000fe40009000000 */
[----:B------:R-:W-:Y:S02]  /*1370*/  UIADD3 UR5, UPT, UPT, UR8, UR9, UR4 ;  /* 0x0000000908057290 */ /* 0x000fe4000fffe004 */
[----:B------:R-:W-:Y:S02]  /*1380*/  ULEA UR4, UR63, UR10, 0x1 ;  /* 0x0000000a3f047291 */ /* 0x000fe4000f8e08ff */
[----:B------:R-:W-:Y:S02]  /*1390*/  USEL UR8, URZ, 0x80, UP0 ;  /* 0x00000080ff087887 */ /* 0x000fe40008000000 */
[----:B------:R-:W-:-:S03]  /*13a0*/  UIADD3 UR5, UPT, UPT, UR6, UR7, UR5 ;  /* 0x0000000706057290 */ /* 0x000fc6000fffe005 */
[----:B------:R-:W-:Y:S01]  /*13b0*/  UMOV UR6, 0x3 ;  /* 0x0000000300067882 */ /* 0x000fe20000000000 */
[----:B------:R-:W-:Y:S02]  /*13c0*/  UIADD3 UR5, UPT, UPT, UR5, UR8, URZ ;  /* 0x0000000805057290 */ /* 0x000fe4000fffe0ff */
[----:B------:R-:W-:-:S04]  /*13d0*/  USHF.L.U32 UR4, UR6, UR4, URZ ;  /* 0x0000000406047299 */ /* 0x000fc800080006ff */
[----:B------:R-:W-:Y:S02]  /*13e0*/  MOV R3, UR5 ;  /* 0x0000000500037c02 */ /* 0x000fe40008000f00 */
[----:B------:R-:W-:-:S07]  /*13f0*/  IMAD.U32 R2, RZ, RZ, UR4 ;  /* 0x00000004ff027e24 */ /* 0x000fce000f8e00ff */
.L_x_18:
[----:B------:R-:W1:Y:S01]  /*1400*/  S2UR UR36, SR_CTAID.Z ;  /* 0x00000000002479c3 */ /* 0x000e620000002700 */
[----:B------:R-:W-:Y:S02]  /*1410*/  UISETP.GE.AND UP0, UPT, UR25, 0x1, UPT ;  /* 0x000000011900788c */ /* 0x000fe4000bf06270 */
[----:B------:R-:W-:Y:S02]  /*1420*/  ULOP3.LUT UR21, UR21, 0xffff, URZ, 0xc0, !UPT ;  /* 0x0000ffff15157892 */ /* 0x000fe4000f8ec0ff */
[----:B------:R-:W-:Y:S02]  /*1430*/  UISETP.NE.AND UP3, UPT, UR23, 0x2, UPT ;  /* 0x000000021700788c */ /* 0x000fe4000bf65270 */
[----:B------:R-:W-:Y:S02]  /*1440*/  ULOP3.LUT UR22, UR22, 0xc00, URZ, 0xc0, !UPT ;  /* 0x00000c0016167892 */ /* 0x000fe4000f8ec0ff */
[----:B------:R-:W-:Y:S02]  /*1450*/  ULOP3.LUT UR44, UR44, 0x40, URZ, 0xc0, !UPT ;  /* 0x000000402c2c7892 */ /* 0x000fe4000f8ec0ff */
[----:B------:R-:W-:Y:S01]  /*1460*/  USHF.L.U32 UR21, UR11, UR21, URZ ;  /* 0x000000150b157299 */ /* 0x000fe200080006ff */
[----:B------:R-:W-:Y:S11]  /*1470*/  BRA.U !UP0, `(.L_x_19) ;  /* 0x0000000108d47547 */ /* 0x000ff6000b800000 */
[----:B------:R-:W2:Y:S01]  /*1480*/  LDCU.128 UR12, c[0x0][0xb10] ;  /* 0x00016200ff0c77ac */ /* 0x000ea20008000c00 */
[----:B------:R-:W3:Y:S01]  /*1490*/  LDCU UR6, c[0x0][0x370] ;  /* 0x00006e00ff0677ac */ /* 0x000ee20008000800 */
[----:B------:R-:W4:Y:S01]  /*14a0*/  LDCU UR5, c[0x0][0x374] ;  /* 0x00006e80ff0577ac */ /* 0x000f220008000800 */
[----:B------:R-:W1:Y:S01]  /*14b0*/  LDCU UR28, c[0x0][0xb0c] ;  /* 0x00016180ff1c77ac */ /* 0x000e620008000800 */
[----:B------:R-:W1:Y:S01]  /*14c0*/  LDCU UR7, c[0x0][0xb20] ;  /* 0x00016400ff0777ac */ /* 0x000e620008000800 */
[----:B------:R-:W1:Y:S01]  /*14d0*/  LDCU.64 UR8, c[0x0][0xb28] ;  /* 0x00016500ff0877ac */ /* 0x000e620008000a00 */
[----:B--2---:R-:W-:Y:S02]  /*14e0*/  UISETP.NE.AND UP0, UPT, UR14, 0x1, UPT ;  /* 0x000000010e00788c */ /* 0x004fe4000bf05270 */
[----:B----4-:R-:W-:Y:S02]  /*14f0*/  UIMAD.WIDE.U32 UR10, UR5, UR15, URZ ;  /* 0x0000000f050a72a5 */ /* 0x010fe4000f8e00ff */
[----:B---3--:R-:W-:-:S02]  /*1500*/  UIMAD.WIDE.U32 UR18, UR6, UR12, URZ ;  /* 0x0000000c061272a5 */ /* 0x008fc4000f8e00ff */
[----:B-1----:R-:W-:Y:S02]  /*1510*/  UISETP.NE.AND UP1, UPT, UR28, 0x1, UPT ;  /* 0x000000011c00788c */ /* 0x002fe4000bf25270 */
[----:B------:R-:W-:Y:S01]  /*1520*/  UISETP.NE.AND UP2, UPT, UR25, 0x1, UPT ;  /* 0x000000011900788c */ /* 0x000fe2000bf45270 */
[----:B------:R-:W-:Y:S02]  /*1530*/  UMOV UR10, UR11 ;  /* 0x0000000b000a7c82 */ /* 0x000fe40008000000 */
[----:B------:R-:W-:Y:S01]  /*1540*/  UMOV UR18, UR19 ;  /* 0x0000001300127c82 */ /* 0x000fe20008000000 */
[----:B------:R-:W-:Y:S02]  /*1550*/  @UP0 USHF.R.U32.HI UR5, URZ, UR7, UR10 ;  /* 0x00000007ff050299 */ /* 0x000fe4000801160a */
[----:B------:R-:W-:Y:S02]  /*1560*/  UIMAD.WIDE.U32 UR26, UR20, UR15, URZ ;  /* 0x0000000f141a72a5 */ /* 0x000fe4000f8e00ff */
[----:B------:R-:W-:-:S02]  /*1570*/  UIMAD.WIDE.U32 UR10, UR5, UR8, URZ ;  /* 0x00000008050a72a5 */ /* 0x000fc4000f8e00ff */
[----:B------:R-:W-:Y:S02]  /*1580*/  @UP1 USHF.R.U32.HI UR6, URZ, UR13, UR18 ;  /* 0x0000000dff061299 */ /* 0x000fe40008011612 */
[----:B------:R-:W-:Y:S02]  /*1590*/  UIMAD.WIDE.U32 UR16, UR24, UR12, URZ ;  /* 0x0000000c181072a5 */ /* 0x000fe4000f8e00ff */
[----:B------:R-:W-:Y:S01]  /*15a0*/  UIMAD.WIDE.U32 UR18, UR6, UR8, URZ ;  /* 0x00000008061272a5 */ /* 0x000fe2000f8e00ff */
[----:B------:R-:W-:Y:S01]  /*15b0*/  UMOV UR4, UR27 ;  /* 0x0000001b00047c82 */ /* 0x000fe20008000000 */
[----:B------:R-:W-:Y:S01]  /*15c0*/  UMOV UR10, UR11 ;  /* 0x0000000b000a7c82 */ /* 0x000fe20008000000 */
[----:B------:R-:W-:Y:S02]  /*15d0*/  USHF.R.U32.HI UR4, URZ, UR7, UR4 ;  /* 0x00000007ff047299 */ /* 0x000fe40008011604 */
[----:B------:R-:W-:Y:S02]  /*15e0*/  @UP2 USHF.R.U32.HI UR5, URZ, UR9, UR10 ;  /* 0x00000009ff052299 */ /* 0x000fe4000801160a */
[----:B------:R-:W-:Y:S01]  /*15f0*/  UMOV UR7, UR19 ;  /* 0x0000001300077c82 */ /* 0x000fe20008000000 */
[----:B------:R-:W-:Y:S01]  /*1600*/  UMOV UR16, UR17 ;  /* 0x0000001100107c82 */ /* 0x000fe20008000000 */
[----:B------:R-:W-:-:S02]  /*1610*/  @UP2 USHF.R.U32.HI UR6, URZ, UR9, UR7 ;  /* 0x00000009ff062299 */ /* 0x000fc40008011607 */
[----:B------:R-:W-:Y:S02]  /*1620*/  USHF.R.U32.HI UR13, URZ, UR13, UR16 ;  /* 0x0000000dff0d7299 */ /* 0x000fe40008011610 */
[----:B------:R-:W-:Y:S02]  /*1630*/  USEL UR4, UR20, UR4, !UP0 ;  /* 0x0000000414047287 */ /* 0x000fe4000c000000 */
[----:B------:R-:W-:Y:S02]  /*1640*/  UIMAD UR7, UR5, UR25, URZ ;  /* 0x00000019050772a4 */ /* 0x000fe4000f8e02ff */
[----:B------:R-:W-:Y:S02]  /*1650*/  USEL UR5, UR24, UR13, !UP1 ;  /* 0x0000000d18057287 */ /* 0x000fe4000c800000 */
[----:B------:R-:W-:Y:S02]  /*1660*/  UIMAD UR12, UR6, UR25, URZ ;  /* 0x00000019060c72a4 */ /* 0x000fe4000f8e02ff */
[----:B------:R-:W-:-:S02]  /*1670*/  UISETP.GE.AND UP0, UPT, UR4, UR7, UPT ;  /* 0x000000070400728c */ /* 0x000fc4000bf06270 */
[----:B------:R-:W-:Y:S02]  /*1680*/  UIMAD.WIDE.U32 UR10, UR4, UR8, URZ ;  /* 0x00000008040a72a5 */ /* 0x000fe4000f8e00ff */
[----:B------:R-:W-:Y:S02]  /*1690*/  UISETP.GE.OR UP0, UPT, UR5, UR12, UP0 ;  /* 0x0000000c0500728c */ /* 0x000fe40008706670 */
[----:B------:R-:W-:Y:S02]  /*16a0*/  UIMAD.WIDE.U32 UR12, UR5, UR8, URZ ;  /* 0x00000008050c72a5 */ /* 0x000fe4000f8e00ff */
[----:B------:R-:W-:Y:S01]  /*16b0*/  UIADD3 UR10, UPT, UPT, -UR4, URZ, URZ ;  /* 0x000000ff040a7290 */ /* 0x000fe2000fffe1ff */
[----:B------:R-:W-:Y:S01]  /*16c0*/  UMOV UR8, UR11 ;  /* 0x0000000b00087c82 */ /* 0x000fe20008000000 */
[----:B------:R-:W-:Y:S02]  /*16d0*/  UIADD3 UR11, UPT, UPT, -UR5, URZ, URZ ;  /* 0x000000ff050b7290 */ /* 0x000fe4000fffe1ff */
[----:B------:R-:W-:-:S03]  /*16e0*/  USHF.R.U32.HI UR8, URZ, UR9, UR8 ;  /* 0x00000009ff087299 */ /* 0x000fc60008011608 */
[----:B------:R-:W-:Y:S01]  /*16f0*/  @!UP0 UMOV UR7, UR13 ;  /* 0x0000000d00078c82 */ /* 0x000fe20008000000 */
[----:B------:R-:W-:Y:S02]  /*1700*/  UIMAD UR20, UR14, UR10, UR20 ;  /* 0x0000000a0e1472a4 */ /* 0x000fe4000f8e0214 */
[----:B------:R-:W-:Y:S02]  /*1710*/  USEL UR8, UR4, UR8, !UP2 ;  /* 0x0000000804087287 */ /* 0x000fe4000d000000 */
[----:B------:R-:W-:Y:S02]  /*1720*/  @!UP0 USHF.R.U32.HI UR7, URZ, UR9, UR7 ;  /* 0x00000009ff078299 */ /* 0x000fe40008011607 */
[----:B------:R-:W-:Y:S02]  /*1730*/  UIADD3 UR9, UPT, UPT, -UR8, URZ, URZ ;  /* 0x000000ff08097290 */ /* 0x000fe4000fffe1ff */
[----:B------:R-:W-:Y:S02]  /*1740*/  @!UP0 USEL UR7, UR5, UR7, !UP2 ;  /* 0x0000000705078287 */ /* 0x000fe4000d000000 */
[----:B------:R-:W-:-:S02]  /*1750*/  UIMAD UR9, UR25, UR9, UR4 ;  /* 0x00000009190972a4 */ /* 0x000fc4000f8e0204 */
[----:B------:R-:W-:Y:S02]  /*1760*/  @!UP0 UIADD3 UR8, UPT, UPT, UR8, -UR7, URZ ;  /* 0x8000000708088290 */ /* 0x000fe4000fffe0ff */
[----:B------:R-:W-:Y:S02]  /*1770*/  @!UP0 UIMAD UR6, UR9, UR6, UR7 ;  /* 0x00000006090682a4 */ /* 0x000fe4000f8e0207 */
[----:B------:R-:W-:Y:S02]  /*1780*/  @!UP0 UIMAD UR4, UR8, UR25, UR5 ;  /* 0x00000019080482a4 */ /* 0x000fe4000f8e0205 */
[----:B------:R-:W-:Y:S02]  /*1790*/  UIMAD UR24, UR28, UR11, UR24 ;  /* 0x0000000b1c1872a4 */ /* 0x000fe4000f8e0218 */
[----:B------:R-:W-:Y:S01]  /*17a0*/  UIMAD UR20, UR4, UR14, UR20 ;  /* 0x0000000e041472a4 */ /* 0x000fe2000f8e0214 */
[----:B------:R-:W-:Y:S02]  /*17b0*/  @!UP0 UMOV UR5, UR6 ;  /* 0x0000000600058c82 */ /* 0x000fe40008000000 */
[----:B------:R-:W-:-:S12]  /*17c0*/  UIMAD UR24, UR5, UR28, UR24 ;  /* 0x0000001c051872a4 */ /* 0x000fd8000f8e0218 */
.L_x_19:
[----:B------:R-:W-:-:S09]  /*17d0*/  UISETP.NE.AND UP0, UPT, UR29, 0x1, UPT ;  /* 0x000000011d00788c */ /* 0x000fd2000bf05270 */
[----:B------:R-:W-:Y:S05]  /*17e0*/  BRA.U UP0, `(.L_x_20) ;  /* 0x0000000100447547 */ /* 0x000fea000b800000 */
[----:B------:R-:W2:Y:S01]  /*17f0*/  LDCU.128 UR8, c[0x0][0xb10] ;  /* 0x00016200ff0877ac */ /* 0x000ea20008000c00 */
[----:B------:R-:W3:Y:S01]  /*1800*/  LDCU UR12, c[0x0][0xb0c] ;  /* 0x00016180ff0c77ac */ /* 0x000ee20008000800 */
[----:B------:R-:W4:Y:S01]  /*1810*/  LDCU UR13, c[0x0][0xb20] ;  /* 0x00016400ff0d77ac */ /* 0x000f220008000800 */
[----:B--2---:R-:W-:Y:S02]  /*1820*/  UIMAD.WIDE.U32 UR6, UR24, UR8, URZ ;  /* 0x00000008180672a5 */ /* 0x004fe4000f8e00ff */
[----:B------:R-:W-:Y:S02]  /*1830*/  UIMAD.WIDE.U32 UR4, UR20, UR11, URZ ;  /* 0x0000000b140472a5 */ /* 0x000fe4000f8e00ff */
[----:B---3--:R-:W-:Y:S02]  /*1840*/  UISETP.NE.AND UP1, UPT, UR12, 0x1, UPT ;  /* 0x000000010c00788c */ /* 0x008fe4000bf25270 */
[----:B------:R-:W-:Y:S01]  /*1850*/  UISETP.NE.AND UP0, UPT, UR10, 0x1, UPT ;  /* 0x000000010a00788c */ /* 0x000fe2000bf05270 */
[----:B------:R-:W-:-:S02]  /*1860*/  UMOV UR6, UR7 ;  /* 0x0000000700067c82 */ /* 0x000fc40008000000 */
[----:B------:R-:W-:Y:S01]  /*1870*/  UMOV UR4, UR5 ;  /* 0x0000000500047c82 */ /* 0x000fe20008000000 */
[----:B------:R-:W-:Y:S02]  /*1880*/  USHF.R.U32.HI UR6, URZ, UR9, UR6 ;  /* 0x00000009ff067299 */ /* 0x000fe40008011606 */
[----:B----4-:R-:W-:Y:S02]  /*1890*/  USHF.R.U32.HI UR4, URZ, UR13, UR4 ;  /* 0x0000000dff047299 */ /* 0x010fe40008011604 */
[----:B------:R-:W-:Y:S02]  /*18a0*/  USEL UR5, UR24, UR6, !UP1 ;  /* 0x0000000618057287 */ /* 0x000fe4000c800000 */
[----:B------:R-:W-:-:S04]  /*18b0*/  USEL UR4, UR20, UR4, !UP0 ;  /* 0x0000000414047287 */ /* 0x000fc8000c000000 */
[----:B------:R-:W-:Y:S02]  /*18c0*/  UIADD3 UR6, UPT, UPT, UR5, -UR4, URZ ;  /* 0x8000000405067290 */ /* 0x000fe4000fffe0ff */
[----:B------:R-:W-:Y:S02]  /*18d0*/  UIADD3 UR4, UPT, UPT, -UR5, UR4, URZ ;  /* 0x0000000405047290 */ /* 0x000fe4000fffe1ff */
[----:B------:R-:W-:Y:S02]  /*18e0*/  UIMAD UR20, UR6, UR10, UR20 ;  /* 0x0000000a061472a4 */ /* 0x000fe4000f8e0214 */
[----:B------:R-:W-:-:S12]  /*18f0*/  UIMAD UR24, UR4, UR12, UR24 ;  /* 0x0000000c041872a4 */ /* 0x000fd8000f8e0218 */
.L_x_20:
[----:B------:R-:W-:Y:S05]  /*1900*/  BRA.U !UP6, `(.L_x_21) ;  /* 0x000000010e0c7547 */ /* 0x000fea000b800000 */
[----:B------:R-:W-:Y:S01]  /*1910*/  UCGABAR_WAIT ;  /* 0x0000000000007dc7 */ /* 0x000fe20008000000 */
[----:B------:R-:W-:Y:S01]  /*1920*/  CCTL.IVALL ;  /* 0x00000000ff00798f */ /* 0x000fe20002000000 */
[----:B------:R-:W-:Y:S05]  /*1930*/  BRA `(.L_x_22) ;  /* 0x0000000000047947 */ /* 0x000fea0003800000 */
.L_x_21:
[----:B------:R-:W-:Y:S06]  /*1940*/  BAR.SYNC.DEFER_BLOCKING 0x0 ;  /* 0x0000000000007b1d */ /* 0x000fec0000010000 */
.L_x_22:
[----:B------:R-:W-:Y:S05]  /*1950*/  BRA.U UP3, `(.L_x_23) ;  /* 0x0000001903207547 */ /* 0x000fea000b800000 */
[----:B------:R-:W2:Y:S01]  /*1960*/  LDCU UR6, c[0x0][0x38c] ;  /* 0x00007180ff0677ac */ /* 0x000ea20008000800 */
[----:B------:R-:W-:Y:S01]  /*1970*/  PLOP3.LUT P1, PT, PT, PT, UP4, 0x80, 0x8 ;  /* 0x000000000008781c */ /* 0x000fe20003f2f048 */
[----:B------:R-:W-:Y:S01]  /*1980*/  IMAD.MOV.U32 R12, RZ, RZ, 0x1 ;  /* 0x00000001ff0c7424 */ /* 0x000fe200078e00ff */
[----:B------:R-:W-:Y:S02]  /*1990*/  ISETP.NE.AND P2, PT, R0, RZ, P3 ;  /* 0x000000ff0000720c */ /* 0x000fe40001f45270 */
[----:B------:R-:W-:Y:S02]  /*19a0*/  CS2R R10, SRZ ;  /* 0x00000000000a7805 */ /* 0x000fe4000001ff00 */
[----:B------:R-:W-:Y:S01]  /*19b0*/  PLOP3.LUT P1, PT, P1, PT, PT, 0x8, 0x80 ;  /* 0x000000000080781c */ /* 0x000fe20000f2e170 */
[----:B------:R-:W-:Y:S01]  /*19c0*/  IMAD.MOV.U32 R9, RZ, RZ, RZ ;  /* 0x000000ffff097224 */ /* 0x000fe200078e00ff */
[----:B------:R-:W3:Y:S01]  /*19d0*/  LDCU UR38, c[0x0][0x370] ;  /* 0x00006e00ff2677ac */ /* 0x000ee20008000800 */
[----:B------:R-:W-:Y:S01]  /*19e0*/  IMAD.MOV.U32 R8, RZ, RZ, 0x1 ;  /* 0x00000001ff087424 */ /* 0x000fe200078e00ff */
[----:B------:R-:W4:Y:S01]  /*19f0*/  LDCU.64 UR26, c[0x0][0x348] ;  /* 0x00006900ff1a77ac */ /* 0x000f220008000a00 */
[----:B------:R-:W-:Y:S01]  /*1a00*/  ULEA.HI UR42, UR22, UR44, URZ, 0x1a ;  /* 0x0000002c162a7291 */ /* 0x000fe2000f8fd0ff */
[----:B------:R-:W1:Y:S01]  /*1a10*/  LDCU UR37, c[0x0][0x374] ;  /* 0x00006e80ff2577ac */ /* 0x000e620008000800 */
[----:B--2---:R-:W-:-:S02]  /*1a20*/  UIADD3 UR5, UPT, UPT, UR6, 0x3f, URZ ;  /* 0x0000003f06057890 */ /* 0x004fc4000fffe0ff */
[----:B------:R-:W-:Y:S02]  /*1a30*/  UIADD3 UR48, UPT, UPT, UR6, 0x7e, URZ ;  /* 0x0000007e06307890 */ /* 0x000fe4000fffe0ff */
[----:B------:R-:W-:Y:S01]  /*1a40*/  USHF.R.S32.HI UR4, URZ, 0x1f, UR5 ;  /* 0x0000001fff047899 */ /* 0x000fe20008011405 */
[----:B------:R-:W-:-:S03]  /*1a50*/  UMOV UR7, URZ ;  /* 0x000000ff00077c82 */ /* 0x000fc60008000000 */
[----:B------:R-:W-:Y:S02]  /*1a60*/  ULEA.HI UR4, UR4, UR5, URZ, 0x6 ;  /* 0x0000000504047291 */ /* 0x000fe4000f8f30ff */
[----:B------:R-:W-:Y:S02]  /*1a70*/  UIADD3 UR5, UPT, UPT, UR6, -0x1, URZ ;  /* 0xffffffff06057890 */ /* 0x000fe4000fffe0ff */
[----:B------:R-:W-:Y:S02]  /*1a80*/  USHF.R.S32.HI UR40, URZ, 0x6, UR4 ;  /* 0x00000006ff287899 */ /* 0x000fe40008011404 */
[----:B------:R-:W-:Y:S02]  /*1a90*/  UISETP.GE.U32.AND UP1, UPT, UR5, -0x7f, UPT ;  /* 0xffffff810500788c */ /* 0x000fe4000bf26070 */
[----:B------:R-:W-:-:S04]  /*1aa0*/  UISETP.LT.U32.AND UP0, UPT, UR40, 0xd, UPT ;  /* 0x0000000d2800788c */ /* 0x000fc8000bf01070 */
[----:B------:R-:W-:Y:S02]  /*1ab0*/  USEL UR39, UR40, 0xd, UP0 ;  /* 0x0000000d28277887 */ /* 0x000fe40008000000 */
[----:B------:R-:W-:Y:S02]  /*1ac0*/  UISETP.NE.AND UP0, UPT, UR23, URZ, UPT ;  /* 0x000000ff1700728c */ /* 0x000fe4000bf05270 */
[----:B------:R-:W-:Y:S02]  /*1ad0*/  UIADD3 UR4, UPT, UPT, UR39, -0x1, URZ ;  /* 0xffffffff27047890 */ /* 0x000fe4000fffe0ff */
[----:B------:R-:W-:Y:S02]  /*1ae0*/  @UP1 UIADD3 UR4, UPT, UPT, UR39, URZ, URZ ;  /* 0x000000ff27041290 */ /* 0x000fe4000fffe0ff */
[----:B------:R-:W-:Y:S02]  /*1af0*/  USEL UR23, UR46, 0x2, UP0 ;  /* 0x000000022e177887 */ /* 0x000fe40008000000 */
[----:B------:R-:W-:-:S02]  /*1b00*/  UIADD3 UR43, UPT, UPT, UR40, -UR39, URZ ;  /* 0x80000027282b7290 */ /* 0x000fc4000fffe0ff */
[----:B------:R-:W-:Y:S02]  /*1b10*/  UIADD3 UR25, UPT, UPT, UR4, 0x1, URZ ;  /* 0x0000000104197890 */ /* 0x000fe4000fffe0ff */
[----:B-1-34-:R-:W-:-:S12]  /*1b20*/  UIADD3 UR41, UPT, UPT, -UR4, URZ, URZ ;  /* 0x000000ff04297290 */ /* 0x01afd8000fffe1ff */
.L_x_43:
[----:B------:R-:W-:Y:S01]  /*1b30*/  UISETP.NE.AND UP0, UPT, UR47, URZ, UPT ;  /* 0x000000ff2f00728c */ /* 0x000fe2000bf05270 */
[----:B------:R-:W1:Y:S08]  /*1b40*/  S2UR UR47, SR_CgaCtaId ;  /* 0x00000000002f79c3 */ /* 0x000e700000008800 */
[----:B------:R-:W-:Y:S05]  /*1b50*/  BRA.U UP0, `(.L_x_24) ;  /* 0x0000000100347547 */ /* 0x000fea000b800000 */
[----:B------:R-:W2:Y:S01]  /*1b60*/  S2R R0, SR_CgaCtaId ;  /* 0x0000000000007919 */ /* 0x000ea20000008800 */
[----:B------:R-:W-:-:S04]  /*1b70*/  MOV R2, 0x400 ;  /* 0x0000040000027802 */ /* 0x000fc80000000f00 */
[----:B--2---:R-:W-:Y:S02]  /*1b80*/  LEA R0, R0, R2, 0x18 ;  /* 0x0000000200007211 */ /* 0x004fe400078ec0ff */
[----:B------:R-:W-:-:S03]  /*1b90*/  SHF.L.U32 R2, R8, 0x1f, RZ ;  /* 0x0000001f08027819 */ /* 0x000fc600000006ff */
[----:B------:R-:W-:-:S04]  /*1ba0*/  IMAD R0, R9, 0x8, R0 ;  /* 0x0000000809007824 */ /* 0x000fc800078e0200 */
[----:B------:R-:W2:Y:S02]  /*1bb0*/  SYNCS.PHASECHK.TRANS64.TRYWAIT P0, [R0+URZ+0x190], R2 ;  /* 0x00019002000075a7 */ /* 0x000ea400080011ff */
[----:B--2---:R-:W-:Y:S05]  /*1bc0*/  @!P0 BRA `(.L_x_25) ;  /* 0x0000007800148947 */ /* 0x004fea0003800000 */
.L_x_159:
[----:B------:R-:W-:Y:S01]  /*1bd0*/  VIADD R9, R9, 0x1 ;  /* 0x0000000109097836 */ /* 0x000fe20000000000 */
[----:B------:R2:W-:Y:S04]  /*1be0*/  SYNCS.ARRIVE.TRANS64.A1T0 RZ, [R0+URZ+0x180], RZ ;  /* 0x000180ff00ff79a7 */ /* 0x0005e800081000ff */
[----:B------:R-:W-:-:S04]  /*1bf0*/  ISETP.NE.AND P0, PT, R9, 0x2, PT ;  /* 0x000000020900780c */ /* 0x000fc80003f05270 */
[----:B------:R-:W-:Y:S02]  /*1c00*/  SEL R9, R9, RZ, P0 ;  /* 0x000000ff09097207 */ /* 0x000fe40000000000 */
[----:B--2---:R-:W-:-:S04]  /*1c10*/  SEL R0, RZ, 0x1, P0 ;  /* 0x00000001ff007807 */ /* 0x004fc80000000000 */
[----:B------:R-:W-:-:S07]  /*1c20*/  LOP3.LUT R8, R8, R0, RZ, 0x3c, !PT ;  /* 0x0000000008087212 */ /* 0x000fce00078e3cff */
.L_x_24:
[----:B------:R-:W-:Y:S01]  /*1c30*/  UMOV UR6, 0x400 ;  /* 0x0000040000067882 */ /* 0x000fe20000000000 */
[----:B------:R-:W-:Y:S01]  /*1c40*/  SHF.L.U32 R0, R12, 0x1f, RZ ;  /* 0x0000001f0c007819 */ /* 0x000fe200000006ff */
[----:B-1----:R-:W-:Y:S02]  /*1c50*/  ULEA UR6, UR47, UR6, 0x18 ;  /* 0x000000062f067291 */ /* 0x002fe4000f8ec0ff */
[----:B------:R-:W-:Y:S02]  /*1c60*/  UISETP.GE.U32.AND UP0, UPT, UR48, 0x7f, UPT ;  /* 0x0000007f3000788c */ /* 0x000fe4000bf06070 */
[----:B------:R-:W-:Y:S02]  /*1c70*/  ULEA UR4, UR7, UR6, 0x3 ;  /* 0x0000000607047291 */ /* 0x000fe4000f8e18ff */
[----:B------:R-:W-:Y:S01]  /*1c80*/  ULEA UR11, UR20, UR44, 0x7 ;  /* 0x0000002c140b7291 */ /* 0x000fe2000f8e38ff */
[----:B------:R-:W-:-:S06]  /*1c90*/  UMOV UR13, URZ ;  /* 0x000000ff000d7c82 */ /* 0x000fcc0008000000 */
[----:B------:R1:W2:Y:S01]  /*1ca0*/  SYNCS.PHASECHK.TRANS64.TRYWAIT P0, [UR4+0x68], R0 ;  /* 0x00006800ff0075a7 */ /* 0x0002a20008001104 */
[----:B------:R-:W-:-:S04]  /*1cb0*/  ULEA.HI UR4, UR24, UR24, URZ, 0x1 ;  /* 0x0000001818047291 */ /* 0x000fc8000f8f08ff */
[----:B------:R-:W-:-:S04]  /*1cc0*/  USHF.L.U32 UR4, UR4, 0x6, URZ ;  /* 0x0000000604047899 */ /* 0x000fc800080006ff */
[----:B------:R-:W-:-:S04]  /*1cd0*/  ULOP3.LUT UR35, UR4, 0xffffff80, URZ, 0xc0, !UPT ;  /* 0xffffff8004237892 */ /* 0x000fc8000f8ec0ff */
[----:B------:R-:W-:Y:S01]  /*1ce0*/  UIADD3 UR35, UPT, UPT, UR42, UR35, URZ ;  /* 0x000000232a237290 */ /* 0x000fe2000fffe0ff */
[----:B------:R-:W-:Y:S11]  /*1cf0*/  BRA.U !UP0, `(.L_x_26) ;  /* 0x0000000108c47547 */ /* 0x000ff6000b800000 */
[----:B------:R-:W-:Y:S01]  /*1d00*/  UMOV UR16, UR41 ;  /* 0x0000002900107c82 */ /* 0x000fe20008000000 */
[----:B------:R-:W-:Y:S01]  /*1d10*/  UMOV UR4, UR7 ;  /* 0x0000000700047c82 */ /* 0x000fe20008000000 */
[----:B------:R-:W-:-:S05]  /*1d20*/  UMOV UR34, URZ ;  /* 0x000000ff00227c82 */ /* 0x000fca0008000000 */
.L_x_32:
[----:B------:R-:W-:Y:S01]  /*1d30*/  ULEA UR33, UR4, UR6, 0x3 ;  /* 0x0000000604217291 */ /* 0x000fe2000f8e18ff */
[----:B------:R-:W-:Y:S01]  /*1d40*/  @P3 MOV R2, 0x8000 ;  /* 0x0000800000023802 */ /* 0x000fe20000000f00 */
[----:B--234-:R-:W-:Y:S10]  /*1d50*/  @P0 BRA `(.L_x_27) ;  /* 0x00000000000c0947 */ /* 0x01cff40003800000 */
[----:B------:R-:W-:-:S04]  /*1d60*/  SHF.L.U32 R3, R12, 0x1f, RZ ;  /* 0x0000001f0c037819 */ /* 0x000fc800000006ff */
[----:B------:R-:W2:Y:S02]  /*1d70*/  SYNCS.PHASECHK.TRANS64.TRYWAIT P0, [UR33+0x68], R3 ;  /* 0x00006803ff0075a7 */ /* 0x000ea40008001121 */
[----:B--2---:R-:W-:Y:S05]  /*1d80*/  @!P0 BRA `(.L_x_28) ;  /* 0x0000007400b88947 */ /* 0x004fea0003800000 */
.L_x_27:
[----:B------:R2:W-:Y:S01]  /*1d90*/  @P3 SYNCS.ARRIVE.TRANS64 RZ, [UR33], R2 ;  /* 0x00000002ffff39a7 */ /* 0x0005e20008000021 */
[----:B------:R-:W-:Y:S02]  /*1da0*/  ULOP3.LUT UR5, UR23, 0x2, URZ, 0xfc, !UPT ;  /* 0x0000000217057892 */ /* 0x000fe4000f8efcff */
[----:B------:R-:W-:Y:S02]  /*1db0*/  UIADD3 UR16, UPT, UPT, UR16, 0x1, URZ ;  /* 0x0000000110107890 */ /* 0x000fe4000fffe0ff */
[----:B------:R-:W-:Y:S02]  /*1dc0*/  UISETP.NE.AND UP0, UPT, UR5, 0x2, UPT ;  /* 0x000000020500788c */ /* 0x000fe4000bf05270 */
[----:B------:R-:W-:-:S07]  /*1dd0*/  UISETP.NE.AND UP2, UPT, UR16, 0x1, UPT ;  /* 0x000000011000788c */ /* 0x000fce000bf45270 */
[----:B------:R-:W-:Y:S05]  /*1de0*/  BRA.U UP0, `(.L_x_29) ;  /* 0x0000000100047547 */ /* 0x000fea000b800000 */
[----:B------:R-:W-:Y:S05]  /*1df0*/  BPT.TRAP 0x1 ;  /* 0x000000040000795c */ /* 0x000fea0000300000 */
.L_x_29:
[----:B------:R-:W-:Y:S04]  /*1e00*/  BSSY.RECONVERGENT B0, `(.L_x_30) ;  /* 0x0000003000007945 */ /* 0x000fe80003800200 */
[----:B------:R-:W-:Y:S05]  /*1e10*/  @!P2 BRA `(.L_x_31) ;  /* 0x000000000004a947 */ /* 0x000fea0003800000 */
[----:B------:R-:W-:Y:S05]  /*1e20*/  BPT.TRAP 0x1 ;  /* 0x000000040000795c */ /* 0x000fea0000300000 */
.L_x_31:
[----:B------:R-:W-:Y:S05]  /*1e30*/  BSYNC.RECONVERGENT B0 ;  /* 0x0000000000007941 */ /* 0x000fea0003800200 */
.L_x_30:
[----:B------:R-:W-:Y:S02]  /*1e40*/  UIADD3 UR5, UPT, UPT, UR4, 0x1, URZ ;  /* 0x0000000104057890 */ /* 0x000fe4000fffe0ff */
[----:B------:R-:W-:Y:S02]  /*1e50*/  UIADD3 UR14, UP1, UPT, UR26, 0x80, URZ ;  /* 0x000000801a0e7890 */ /* 0x000fe4000ff3e0ff */
[----:B------:R-:W-:Y:S02]  /*1e60*/  UISETP.NE.AND UP0, UPT, UR5, 0xd, UPT ;  /* 0x0000000d0500788c */ /* 0x000fe4000bf05270 */
[----:B------:R-:W-:Y:S02]  /*1e70*/  ULOP3.LUT UR33, UR33, 0xfefffff8, URZ, 0xc0, !UPT ;  /* 0xfefffff821217892 */ /* 0x000fe4000f8ec0ff */
[----:B------:R-:W-:Y:S02]  /*1e80*/  USEL UR8, URZ, 0x1, UP0 ;  /* 0x00000001ff087887 */ /* 0x000fe40008000000 */
[----:B------:R-:W-:-:S02]  /*1e90*/  USEL UR7, UR5, URZ, UP0 ;  /* 0x000000ff05077287 */ /* 0x000fc40008000000 */
[----:B------:R-:W-:Y:S02]  /*1ea0*/  UIADD3.X UR15, UPT, UPT, URZ, UR27, URZ, UP1, !UPT ;  /* 0x0000001bff0f7290 */ /* 0x000fe40008ffe4ff */
[----:B------:R-:W-:Y:S01]  /*1eb0*/  ULEA UR5, UR7, UR6, 0x3 ;  /* 0x0000000607057291 */ /* 0x000fe2000f8e18ff */
[----:B------:R-:W-:Y:S01]  /*1ec0*/  LOP3.LUT R12, R12, UR8, RZ, 0x3c, !PT ;  /* 0x000000080c0c7c12 */ /* 0x000fe2000f8e3cff */
[----:B------:R-:W-:Y:S02]  /*1ed0*/  USHF.L.U32 UR8, UR4, 0xd, URZ ;  /* 0x0000000d04087899 */ /* 0x000fe400080006ff */
[----:B------:R-:W-:Y:S01]  /*1ee0*/  UIADD3 UR4, UP0, UPT, UR26, 0x180, URZ ;  /* 0x000001801a047890 */ /* 0x000fe2000ff1e0ff */
[----:B-1----:R-:W-:Y:S01]  /*1ef0*/  SHF.L.U32 R0, R12, 0x1f, RZ ;  /* 0x0000001f0c007819 */ /* 0x002fe200000006ff */
[----:B------:R-:W-:Y:S02]  /*1f00*/  ULEA UR32, UR22, UR8, 0x1 ;  /* 0x0000000816207291 */ /* 0x000fe4000f8e08ff */
[----:B------:R-:W-:Y:S01]  /*1f10*/  UPRMT UR13, URZ, 0x5410, UR21 ;  /* 0x00005410ff0d7896 */ /* 0x000fe20008000015 */
[----:B------:R3:W4:Y:S01]  /*1f20*/  SYNCS.PHASECHK.TRANS64.TRYWAIT P0, [UR5+0x68], R0 ;  /* 0x00006800ff0075a7 */ /* 0x0007220008001105 */
[----:B------:R-:W-:-:S02]  /*1f30*/  UIADD3 UR32, UPT, UPT, UR6, 0x4300, UR32 ;  /* 0x0000430006207890 */ /* 0x000fc4000fffe020 */
[----:B------:R-:W-:Y:S02]  /*1f40*/  UIADD3 UR8, UPT, UPT, UR6, 0x1e300, UR8 ;  /* 0x0001e30006087890 */ /* 0x000fe4000fffe008 */
[----:B------:R-:W-:Y:S01]  /*1f50*/  UIADD3.X UR5, UPT, UPT, URZ, UR27, URZ, UP0, !UPT ;  /* 0x0000001bff057290 */ /* 0x000fe200087fe4ff */
[----:B------:R-:W-:Y:S01]  /*1f60*/  UMOV UR18, 0x0 ;  /* 0x0000000000127882 */ /* 0x000fe20000000000 */
[----:B------:R-:W-:Y:S01]  /*1f70*/  UMOV UR19, 0x10000000 ;  /* 0x1000000000137882 */ /* 0x000fe20000000000 */
[----:B------:R-:W-:Y:S01]  /*1f80*/  UMOV UR10, UR34 ;  /* 0x00000022000a7c82 */ /* 0x000fe20008000000 */
[----:B------:R-:W-:Y:S01]  /*1f90*/  UMOV UR12, UR36 ;  /* 0x00000024000c7c82 */ /* 0x000fe20008000000 */
[----:B------:R-:W-:Y:S01]  /*1fa0*/  UMOV UR9, UR33 ;  /* 0x0000002100097c82 */ /* 0x000fe20008000000 */
[----:B------:R1:W-:Y:S03]  /*1fb0*/  UTMALDG.3D.MULTICAST.2CTA [UR32], [UR14], UR13, desc[UR18] ;  /* 0x000012200e0073b4 */ /* 0x0003e6000821180d */
[----:B------:R2:W-:Y:S01]  /*1fc0*/  UTMALDG.3D.2CTA [UR8], [UR4], desc[UR18] ;  /* 0x00001208040075b4 */ /* 0x0005e20008211000 */
[----:B-1----:R-:W-:Y:S01]  /*1fd0*/  UIADD3 UR34, UPT, UPT, UR34, 0x40, URZ ;  /* 0x0000004022227890 */ /* 0x002fe2000fffe0ff */
[----:B------:R-:W-:Y:S01]  /*1fe0*/  UMOV UR13, UR25 ;  /* 0x00000019000d7c82 */ /* 0x000fe20008000000 */
[----:B--2---:R-:W-:Y:S01]  /*1ff0*/  UMOV UR4, UR7 ;  /* 0x0000000700047c82 */ /* 0x004fe20008000000 */
[----:B------:R-:W-:Y:S09]  /*2000*/  BRA.U UP2, `(.L_x_32) ;  /* 0xfffffffd02487547 */ /* 0x000ff2000b83ffff */
.L_x_26:
[----:B------:R-:W-:Y:S01]  /*2010*/  ULEA UR4, UR7, UR6, 0x3 ;  /* 0x0000000607047291 */ /* 0x000fe2000f8e18ff */
[----:B-1-3--:R-:W-:Y:S01]  /*2020*/  SHF.L.U32 R0, R12, 0x1f, RZ ;  /* 0x0000001f0c007819 */ /* 0x00afe200000006ff */
[----:B------:R-:W-:Y:S01]  /*2030*/  @!P1 SYNCS.ARRIVE.TRANS64.A1T0 RZ, [UR6+0x118], RZ ;  /* 0x000118ffffff99a7 */ /* 0x000fe20008100006 */
[----:B------:R-:W-:-:S06]  /*2040*/  UISETP.GT.AND UP0, UPT, UR40, UR39, UPT ;  /* 0x000000272800728c */ /* 0x000fcc000bf04270 */
[----:B--2-4-:R1:W2:Y:S03]  /*2050*/  SYNCS.PHASECHK.TRANS64.TRYWAIT P0, [UR4+0x68], R0 ;  /* 0x00006800ff0075a7 */ /* 0x0142a60008001104 */
[----:B------:R-:W-:Y:S05]  /*2060*/  BRA.U !UP0, `(.L_x_33) ;  /* 0x0000000108c47547 */ /* 0x000fea000b800000 */
[----:B------:R-:W-:Y:S01]  /*2070*/  UIADD3 UR24, UPT, UPT, UR43, UR13, URZ ;  /* 0x0000000d2b187290 */ /* 0x000fe2000fffe0ff */
[----:B------:R-:W-:-:S11]  /*2080*/  UMOV UR4, UR7 ;  /* 0x0000000700047c82 */ /* 0x000fd60008000000 */
.L_x_39:
[----:B------:R-:W-:Y:S01]  /*2090*/  ULEA UR17, UR4, UR6, 0x3 ;  /* 0x0000000604117291 */ /* 0x000fe2000f8e18ff */
[----:B--2---:R-:W-:Y:S01]  /*20a0*/  @P3 MOV R2, 0x8000 ;  /* 0x0000800000023802 */ /* 0x004fe20000000f00 */
[----:B--2-4-:R-:W-:Y:S10]  /*20b0*/  @P0 BRA `(.L_x_34) ;  /* 0x00000000000c0947 */ /* 0x014ff40003800000 */
[----:B------:R-:W-:-:S04]  /*20c0*/  SHF.L.U32 R3, R12, 0x1f, RZ ;  /* 0x0000001f0c037819 */ /* 0x000fc800000006ff */
[----:B------:R-:W2:Y:S02]  /*20d0*/  SYNCS.PHASECHK.TRANS64.TRYWAIT P0, [UR17+0x68], R3 ;  /* 0x00006803ff0075a7 */ /* 0x000ea40008001111 */
[----:B--2---:R-:W-:Y:S05]  /*20e0*/  @!P0 BRA `(.L_x_35) ;  /* 0x0000007000f88947 */ /* 0x004fea0003800000 */
.L_x_34:
[----:B------:R2:W-:Y:S01]  /*20f0*/  @P3 SYNCS.ARRIVE.TRANS64 RZ, [UR17], R2 ;  /* 0x00000002ffff39a7 */ /* 0x0005e20008000011 */
[----:B------:R-:W-:-:S04]  /*2100*/  ULOP3.LUT UR5, UR23, 0x2, URZ, 0xfc, !UPT ;  /* 0x0000000217057892 */ /* 0x000fc8000f8efcff */
[----:B------:R-:W-:-:S09]  /*2110*/  UISETP.NE.AND UP0, UPT, UR5, 0x2, UPT ;  /* 0x000000020500788c */ /* 0x000fd2000bf05270 */
[----:B------:R-:W-:Y:S05]  /*2120*/  BRA.U UP0, `(.L_x_36) ;  /* 0x0000000100047547 */ /* 0x000fea000b800000 */
[----:B------:R-:W-:Y:S05]  /*2130*/  BPT.TRAP 0x1 ;  /* 0x000000040000795c */ /* 0x000fea0000300000 */
.L_x_36:
[----:B------:R-:W-:Y:S04]  /*2140*/  BSSY.RECONVERGENT B0, `(.L_x_37) ;  /* 0x0000003000007945 */ /* 0x000fe80003800200 */
[----:B------:R-:W-:Y:S05]  /*2150*/  @!P2 BRA `(.L_x_38) ;  /* 0x000000000004a947 */ /* 0x000fea0003800000 */
[----:B------:R-:W-:Y:S05]  /*2160*/  BPT.TRAP 0x1 ;  /* 0x000000040000795c */ /* 0x000fea0000300000 */
.L_x_38:
[----:B------:R-:W-:Y:S05]  /*2170*/  BSYNC.RECONVERGENT B0 ;  /* 0x0000000000007941 */ /* 0x000fea0003800200 */
.L_x_37:
[----:B------:R-:W-:Y:S02]  /*2180*/  UIADD3 UR5, UPT, UPT, UR4, 0x1, URZ ;  /* 0x0000000104057890 */ /* 0x000fe4000fffe0ff */
[----:B------:R-:W-:Y:S02]  /*2190*/  USHF.L.U32 UR18, UR13, 0x6, URZ ;  /* 0x000000060d127899 */ /* 0x000fe400080006ff */
[----:B------:R-:W-:Y:S02]  /*21a0*/  UISETP.NE.AND UP0, UPT, UR5, 0xd, UPT ;  /* 0x0000000d0500788c */ /* 0x000fe4000bf05270 */
[----:B------:R-:W-:Y:S02]  /*21b0*/  ULOP3.LUT UR17, UR17, 0xfefffff8, URZ, 0xc0, !UPT ;  /* 0xfefffff811117892 */ /* 0x000fe4000f8ec0ff */
[----:B------:R-:W-:Y:S02]  /*21c0*/  USEL UR8, URZ, 0x1, UP0 ;  /* 0x00000001ff087887 */ /* 0x000fe40008000000 */
[----:B------:R-:W-:-:S02]  /*21d0*/  USEL UR7, UR5, URZ, UP0 ;  /* 0x000000ff05077287 */ /* 0x000fc40008000000 */
[----:B------:R-:W-:Y:S02]  /*21e0*/  UIADD3 UR14, UP0, UPT, UR26, 0x180, URZ ;  /* 0x000001801a0e7890 */ /* 0x000fe4000ff1e0ff */
        /* <DEDUP_REMOVED lines=9> */
[----:B------:R-:W-:Y:S02]  /*2280*/  UIADD3.X UR5, UPT, UPT, URZ, UR27, URZ, UP1, !UPT ;  /* 0x0000001bff057290 */ /* 0x000fe40008ffe4ff */
[----:B------:R-:W-:Y:S02]  /*2290*/  UIADD3 UR8, UPT, UPT, UR6, 0x1e300, UR8 ;  /* 0x0001e30006087890 */ /* 0x000fe4000fffe008 */
[----:B------:R-:W-:Y:S01]  /*22a0*/  UIADD3.X UR15, UPT, UPT, URZ, UR27, URZ, UP0, !UPT ;  /* 0x0000001bff0f7290 */ /* 0x000fe200087fe4ff */
[----:B------:R-:W-:Y:S01]  /*22b0*/  UMOV UR28, 0x0 ;  /* 0x00000000001c7882 */ /* 0x000fe20000000000 */
[----:B------:R-:W-:Y:S01]  /*22c0*/  UMOV UR29, 0x10000000 ;  /* 0x10000000001d7882 */ /* 0x000fe20000000000 */
[----:B------:R-:W-:Y:S01]  /*22d0*/  UMOV UR19, UR35 ;  /* 0x0000002300137c82 */ /* 0x000fe20008000000 */
[----:B------:R-:W-:Y:S01]  /*22e0*/  UMOV UR20, UR36 ;  /* 0x0000002400147c82 */ /* 0x000fe20008000000 */
[----:B------:R-:W-:Y:S01]  /*22f0*/  UMOV UR12, UR36 ;  /* 0x00000024000c7c82 */ /* 0x000fe20008000000 */
[----:B------:R1:W-:Y:S01]  /*2300*/  UTMALDG.3D.MULTICAST.2CTA [UR16], [UR4], UR10, desc[UR28] ;  /* 0x00001c10040073b4 */ /* 0x0003e2000821180a */
[----:B------:R-:W-:Y:S01]  /*2310*/  UMOV UR9, UR17 ;  /* 0x0000001100097c82 */ /* 0x000fe20008000000 */
[----:B------:R-:W-:-:S04]  /*2320*/  UIADD3 UR13, UPT, UPT, UR13, 0x1, URZ ;  /* 0x000000010d0d7890 */ /* 0x000fc8000fffe0ff */
[----:B------:R-:W-:Y:S01]  /*2330*/  UISETP.NE.AND UP0, UPT, UR13, UR24, UPT ;  /* 0x000000180d00728c */ /* 0x000fe2000bf05270 */
[----:B-1----:R-:W-:Y:S01]  /*2340*/  UMOV UR10, UR18 ;  /* 0x00000012000a7c82 */ /* 0x002fe20008000000 */
[----:B------:R-:W-:Y:S01]  /*2350*/  UMOV UR4, UR7 ;  /* 0x0000000700047c82 */ /* 0x000fe20008000000 */
[----:B------:R3:W-:Y:S06]  /*2360*/  UTMALDG.3D.2CTA [UR8], [UR14], desc[UR28] ;  /* 0x00001c080e0075b4 */ /* 0x0007ec0008211000 */
[----:B---3--:R-:W-:Y:S05]  /*2370*/  BRA.U UP0, `(.L_x_39) ;  /* 0xfffffffd00447547 */ /* 0x008fea000b83ffff */
.L_x_33:
[C---:B------:R-:W-:Y:S01]  /*2380*/  LEA R3, R11.reuse, UR6, 0x3 ;  /* 0x000000060b037c11 */ /* 0x040fe2000f8e18ff */
[----:B------:R-:W-:Y:S01]  /*2390*/  NOP ;  /* 0x0000000000007918 */ /* 0x000fe20000000000 */
[----:B-1----:R-:W-:Y:S02]  /*23a0*/  SHF.L.U32 R0, R10, 0x1f, RZ ;  /* 0x0000001f0a007819 */ /* 0x002fe400000006ff */
[----:B------:R-:W-:Y:S02]  /*23b0*/  LEA R4, R11, UR6, 0x4 ;  /* 0x000000060b047c11 */ /* 0x000fe4000f8e20ff */
[----:B--2-4-:R-:W1:Y:S02]  /*23c0*/  SYNCS.PHASECHK.TRANS64.TRYWAIT P0, [R3+URZ+0x120], R0 ;  /* 0x00012000030075a7 */ /* 0x014e6400080011ff */
[----:B-1----:R-:W-:Y:S05]  /*23d0*/  @!P0 BRA `(.L_x_40) ;  /* 0x0000007000548947 */ /* 0x002fea0003800000 */
.L_x_162:
[----:B------:R-:W2:Y:S01]  /*23e0*/  LDS.128 R4, [R4+0x1b0] ;  /* 0x0001b00004047984 */ /* 0x000ea20000000c00 */
[----:B------:R-:W-:Y:S01]  /*23f0*/  UISETP.GE.AND UP0, UPT, UR45, 0x1, UPT ;  /* 0x000000012d00788c */ /* 0x000fe2000bf06270 */
[----:B------:R-:W-:Y:S01]  /*2400*/  @!PT LDS RZ, [RZ] ;  /* 0x00000000fffff984 */ /* 0x000fe20000000800 */
[----:B------:R-:W-:Y:S01]  /*2410*/  @!PT LDS RZ, [RZ] ;  /* 0x00000000fffff984 */ /* 0x000fe20000000800 */
[----:B------:R-:W-:Y:S01]  /*2420*/  @!PT LDS RZ, [RZ] ;  /* 0x00000000fffff984 */ /* 0x000fe20000000800 */
[----:B------:R-:W-:Y:S01]  /*2430*/  @!PT LDS RZ, [RZ] ;  /* 0x00000000fffff984 */ /* 0x000fe20000000800 */
[----:B------:R3:W-:Y:S06]  /*2440*/  MEMBAR.ALL.CTA ;  /* 0x0000000000007992 */ /* 0x0007ec0000008000 */
[----:B---3--:R-:W3:Y:S01]  /*2450*/  FENCE.VIEW.ASYNC.S ;  /* 0x00000000000073c6 */ /* 0x008ee20000000000 */
[----:B--2---:R-:W-:-:S13]  /*2460*/  LOP3.LUT P0, RZ, R6, 0x1, RZ, 0xc0, !PT ;  /* 0x0000000106ff7812 */ /* 0x004fda000780c0ff */
[----:B---3--:R-:W-:Y:S01]  /*2470*/  VOTEU.ANY UP1, P0 ;  /* 0x0000000000ff7886 */ /* 0x008fe20000020100 */
[----:B------:R-:W-:-:S13]  /*2480*/  PLOP3.LUT P0, PT, PT, PT, UP1, 0x80, 0x8 ;  /* 0x000000000008781c */ /* 0x000fda0003f0f018 */
[----:B-1----:R-:W-:Y:S02]  /*2490*/  @P0 LOP3.LUT R0, R5, 0xffff, RZ, 0xc0, !PT ;  /* 0x0000ffff05000812 */ /* 0x002fe400078ec0ff */
[----:B------:R-:W-:Y:S02]  /*24a0*/  @P0 MOV R2, R4 ;  /* 0x0000000400020202 */ /* 0x000fe40000000f00 */
[----:B------:R-:W-:Y:S01]  /*24b0*/  @P0 R2UR UR5, R0 ;  /* 0x00000000000502ca */ /* 0x000fe200000e0000 */
[----:B------:R-:W-:Y:S01]  /*24c0*/  VIADD R0, R3, 0x130 ;  /* 0x0000013003007836 */ /* 0x000fe20000000000 */
[----:B------:R-:W-:Y:S02]  /*24d0*/  @P0 SHF.R.U32.HI R4, RZ, 0x10, R5 ;  /* 0x00000010ff040819 */ /* 0x000fe40000011605 */
[----:B------:R-:W-:Y:S02]  /*24e0*/  @P0 R2UR UR8, R2 ;  /* 0x00000000020802ca */ /* 0x000fe400000e0000 */
[----:B------:R-:W-:-:S02]  /*24f0*/  PRMT R0, RZ, 0x654, R0 ;  /* 0x00000654ff007816 */ /* 0x000fc40000000000 */
[----:B------:R-:W-:Y:S02]  /*2500*/  @P0 R2UR UR4, R4 ;  /* 0x00000000040402ca */ /* 0x000fe400000e0000 */
[----:B------:R1:W-:Y:S03]  /*2510*/  SYNCS.ARRIVE.TRANS64.RED.A1T0 RZ, [R0+URZ], RZ ;  /* 0x000000ff00ff79a7 */ /* 0x0003e600081004ff */
[----:B------:R-:W-:-:S04]  /*2520*/  @UP1 UMOV UR30, UR5 ;  /* 0x00000005001e1c82 */ /* 0x000fc80008000000 */
[----:B------:R-:W-:-:S04]  /*2530*/  @UP1 UMOV UR31, UR8 ;  /* 0x00000008001f1c82 */ /* 0x000fc80008000000 */
[----:B------:R-:W-:Y:S01]  /*2540*/  @UP1 UMOV UR36, UR4 ;  /* 0x0000000400241c82 */ /* 0x000fe20008000000 */
[----:B------:R-:W-:Y:S05]  /*2550*/  BRA.U !UP0, `(.L_x_41) ;  /* 0x0000000108d47547 */ /* 0x000fea000b800000 */
[----:B------:R-:W2:Y:S01]  /*2560*/  LDCU.128 UR12, c[0x0][0xb10] ;  /* 0x00016200ff0c77ac */ /* 0x000ea20008000c00 */
[----:B------:R-:W3:Y:S01]  /*2570*/  LDCU UR24, c[0x0][0xb20] ;  /* 0x00016400ff1877ac */ /* 0x000ee20008000800 */
[----:B------:R-:W4:Y:S01]  /*2580*/  LDCU UR20, c[0x0][0xb0c] ;  /* 0x00016180ff1477ac */ /* 0x000f220008000800 */
[----:B------:R-:W1:Y:S01]  /*2590*/  LDCU.64 UR10, c[0x0][0xb28] ;  /* 0x00016500ff0a77ac */ /* 0x000e620008000a00 */
[----:B------:R-:W-:Y:S02]  /*25a0*/  UISETP.NE.AND UP3, UPT, UR45, 0x1, UPT ;  /* 0x000000012d00788c */ /* 0x000fe4000bf65270 */
[----:B--2---:R-:W-:Y:S02]  /*25b0*/  UIMAD.WIDE.U32 UR8, UR37, UR15, URZ ;  /* 0x0000000f250872a5 */ /* 0x004fe4000f8e00ff */
[----:B------:R-:W-:Y:S02]  /*25c0*/  UIMAD.WIDE.U32 UR4, UR38, UR12, URZ ;  /* 0x0000000c260472a5 */ /* 0x000fe4000f8e00ff */
[----:B------:R-:W-:-:S02]  /*25d0*/  UISETP.NE.AND UP0, UPT, UR14, 0x1, UPT ;  /* 0x000000010e00788c */ /* 0x000fc4000bf05270 */
[----:B------:R-:W-:Y:S01]  /*25e0*/  UIMAD.WIDE.U32 UR28, UR30, UR15, URZ ;  /* 0x0000000f1e1c72a5 */ /* 0x000fe2000f8e00ff */
[----:B------:R-:W-:Y:S02]  /*25f0*/  UMOV UR8, UR9 ;  /* 0x0000000900087c82 */ /* 0x000fe40008000000 */
[----:B------:R-:W-:Y:S01]  /*2600*/  UMOV UR4, UR5 ;  /* 0x0000000500047c82 */ /* 0x000fe20008000000 */
[----:B---3--:R-:W-:Y:S02]  /*2610*/  USHF.R.U32.HI UR8, URZ, UR24, UR8 ;  /* 0x00000018ff087299 */ /* 0x008fe40008011608 */
[----:B----4-:R-:W-:Y:S02]  /*2620*/  UISETP.NE.AND UP2, UPT, UR20, 0x1, UPT ;  /* 0x000000011400788c */ /* 0x010fe4000bf45270 */
[----:B------:R-:W-:Y:S02]  /*2630*/  USHF.R.U32.HI UR4, URZ, UR13, UR4 ;  /* 0x0000000dff047299 */ /* 0x000fe40008011604 */
[----:B------:R-:W-:-:S02]  /*2640*/  USEL UR5, UR37, UR8, !UP0 ;  /* 0x0000000825057287 */ /* 0x000fc4000c000000 */
[----:B------:R-:W-:Y:S02]  /*2650*/  USEL UR8, UR38, UR4, !UP2 ;  /* 0x0000000426087287 */ /* 0x000fe4000d000000 */
[----:B-1----:R-:W-:Y:S01]  /*2660*/  UIMAD.WIDE.U32 UR16, UR5, UR10, URZ ;  /* 0x0000000a051072a5 */ /* 0x002fe2000f8e00ff */
[----:B------:R-:W-:Y:S01]  /*2670*/  UMOV UR4, UR29 ;  /* 0x0000001d00047c82 */ /* 0x000fe20008000000 */
[----:B------:R-:W-:Y:S02]  /*2680*/  UIMAD.WIDE.U32 UR18, UR31, UR12, URZ ;  /* 0x0000000c1f1272a5 */ /* 0x000fe4000f8e00ff */
[----:B------:R-:W-:-:S03]  /*2690*/  UIMAD.WIDE.U32 UR28, UR8, UR10, URZ ;  /* 0x0000000a081c72a5 */ /* 0x000fc6000f8e00ff */
[----:B------:R-:W-:Y:S01]  /*26a0*/  UMOV UR16, UR17 ;  /* 0x0000001100107c82 */ /* 0x000fe20008000000 */
[----:B------:R-:W-:Y:S02]  /*26b0*/  USHF.R.U32.HI UR4, URZ, UR24, UR4 ;  /* 0x00000018ff047299 */ /* 0x000fe40008011604 */
[----:B------:R-:W-:Y:S01]  /*26c0*/  @UP3 USHF.R.U32.HI UR5, URZ, UR11, UR16 ;  /* 0x0000000bff053299 */ /* 0x000fe20008011610 */
[----:B------:R-:W-:Y:S01]  /*26d0*/  UMOV UR18, UR19 ;  /* 0x0000001300127c82 */ /* 0x000fe20008000000 */
[----:B------:R-:W-:Y:S01]  /*26e0*/  UMOV UR28, UR29 ;  /* 0x0000001d001c7c82 */ /* 0x000fe20008000000 */
[----:B------:R-:W-:Y:S02]  /*26f0*/  USHF.R.U32.HI UR13, URZ, UR13, UR18 ;  /* 0x0000000dff0d7299 */ /* 0x000fe40008011612 */
[----:B------:R-:W-:Y:S02]  /*2700*/  USEL UR4, UR30, UR4, !UP0 ;  /* 0x000000041e047287 */ /* 0x000fe4000c000000 */
[----:B------:R-:W-:-:S02]  /*2710*/  @UP3 USHF.R.U32.HI UR8, URZ, UR11, UR28 ;  /* 0x0000000bff083299 */ /* 0x000fc4000801161c */
[----:B------:R-:W-:Y:S02]  /*2720*/  UIMAD UR9, UR45, UR5, URZ ;  /* 0x000000052d0972a4 */ /* 0x000fe4000f8e02ff */
[----:B------:R-:W-:Y:S02]  /*2730*/  USEL UR5, UR31, UR13, !UP2 ;  /* 0x0000000d1f057287 */ /* 0x000fe4000d000000 */
[----:B------:R-:W-:Y:S02]  /*2740*/  UIMAD UR12, UR45, UR8, URZ ;  /* 0x000000082d0c72a4 */ /* 0x000fe4000f8e02ff */
[----:B------:R-:W-:Y:S02]  /*2750*/  UISETP.GE.AND UP0, UPT, UR4, UR9, UPT ;  /* 0x000000090400728c */ /* 0x000fe4000bf06270 */
[----:B------:R-:W-:Y:S02]  /*2760*/  UIMAD.WIDE.U32 UR16, UR4, UR10, URZ ;  /* 0x0000000a041072a5 */ /* 0x000fe4000f8e00ff */
[----:B------:R-:W-:-:S02]  /*2770*/  UISETP.GE.OR UP0, UPT, UR5, UR12, UP0 ;  /* 0x0000000c0500728c */ /* 0x000fc40008706670 */
        /* <DEDUP_REMOVED lines=19> */
.L_x_41:
[----:B------:R-:W2:Y:S02]  /*28b0*/  LDCU UR4, c[0x0][0xb30] ;  /* 0x00016600ff0477ac */ /* 0x000ea40008000800 */
[----:B--2---:R-:W-:-:S09]  /*28c0*/  UISETP.NE.AND UP0, UPT, UR4, 0x1, UPT ;  /* 0x000000010400788c */ /* 0x004fd2000bf05270 */
        /* <DEDUP_REMOVED lines=18> */
.L_x_42:
[----:B------:R-:W-:Y:S01]  /*29f0*/  VIADD R11, R11, 0x1 ;  /* 0x000000010b0b7836 */ /* 0x000fe20000000000 */
[----:B------:R-:W-:Y:S01]  /*2a00*/  R2UR UR4, R52 ;  /* 0x00000000340472ca */ /* 0x000fe200000e0000 */
[----:B------:R-:W-:Y:S01]  /*2a10*/  UIADD3 UR20, UPT, UPT, UR30, UR63, URZ ;  /* 0x0000003f1e147290 */ /* 0x000fe2000fffe0ff */
[----:B------:R-:W-:Y:S02]  /*2a20*/  PLOP3.LUT P1, PT, PT, PT, PT, 0x80, 0x8 ;  /* 0x000000000008781c */ /* 0x000fe40003f2f070 */
[----:B------:R-:W-:-:S04]  /*2a30*/  ISETP.NE.AND P0, PT, R11, 0x2, PT ;  /* 0x000000020b00780c */ /* 0x000fc80003f05270 */
[----:B-1----:R-:W-:Y:S02]  /*2a40*/  SEL R0, RZ, 0x1, P0 ;  /* 0x00000001ff007807 */ /* 0x002fe40000000000 */
[----:B------:R-:W-:Y:S02]  /*2a50*/  SEL R11, R11, RZ, P0 ;  /* 0x000000ff0b0b7207 */ /* 0x000fe40000000000 */
[----:B------:R-:W-:Y:S01]  /*2a60*/  LOP3.LUT R10, R10, R0, RZ, 0x3c, !PT ;  /* 0x000000000a0a7212 */ /* 0x000fe200078e3cff */
[----:B------:R-:W-:Y:S01]  /*2a70*/  UIADD3 UR24, UPT, UPT, UR31, UR4, URZ ;  /* 0x000000041f187290 */ /* 0x000fe2000fffe0ff */
[----:B------:R-:W-:Y:S11]  /*2a80*/  BRA.U UP1, `(.L_x_43) ;  /* 0xfffffff101287547 */ /* 0x000ff6000b83ffff */
[----:B------:R-:W-:Y:S01]  /*2a90*/  UIADD3 UR8, UPT, UPT, UR6, 0x68, URZ ;  /* 0x0000006806087890 */ /* 0x000fe2000fffe0ff */
[----:B------:R-:W-:-:S03]  /*2aa0*/  SHF.L.U32 R2, R12, 0x1f, RZ ;  /* 0x0000001f0c027819 */ /* 0x000fc600000006ff */
[----:B------:R-:W-:-:S09]  /*2ab0*/  ULEA UR4, UR7, UR8, 0x3 ;  /* 0x0000000807047291 */ /* 0x000fd2000f8e18ff */
[----:B------:R-:W1:Y:S02]  /*2ac0*/  SYNCS.PHASECHK.TRANS64.TRYWAIT P0, [UR4], R2 ;  /* 0x00000002ff0075a7 */ /* 0x000e640008001104 */
[----:B-1----:R-:W-:Y:S05]  /*2ad0*/  @!P0 BRA `(.L_x_44) ;  /* 0x0000006800a88947 */ /* 0x002fea0003800000 */
.L_x_164:
[----:B------:R-:W-:-:S04]  /*2ae0*/  UIADD3 UR4, UPT, UPT, UR7, 0x1, URZ ;  /* 0x0000000107047890 */ /* 0x000fc8000fffe0ff */
[----:B------:R-:W-:-:S04]  /*2af0*/  UISETP.NE.AND UP0, UPT, UR4, 0xd, UPT ;  /* 0x0000000d0400788c */ /* 0x000fc8000bf05270 */
[----:B------:R-:W-:Y:S02]  /*2b00*/  USEL UR6, URZ, 0x1, UP0 ;  /* 0x00000001ff067887 */ /* 0x000fe40008000000 */
[----:B------:R-:W-:-:S04]  /*2b10*/  USEL UR4, UR4, URZ, UP0 ;  /* 0x000000ff04047287 */ /* 0x000fc80008000000 */
[----:B------:R-:W-:Y:S01]  /*2b20*/  ULEA UR5, UR4, UR8, 0x3 ;  /* 0x0000000804057291 */ /* 0x000fe2000f8e18ff */
[----:B-1----:R-:W-:-:S04]  /*2b30*/  LOP3.LUT R2, R12, UR6, RZ, 0x3c, !PT ;  /* 0x000000060c027c12 */ /* 0x002fc8000f8e3cff */
[----:B------:R-:W-:-:S04]  /*2b40*/  SHF.L.U32 R3, R2, 0x1f, RZ ;  /* 0x0000001f02037819 */ /* 0x000fc800000006ff */
[----:B------:R-:W1:Y:S02]  /*2b50*/  SYNCS.PHASECHK.TRANS64.TRYWAIT P0, [UR5], R3 ;  /* 0x00000003ff0075a7 */ /* 0x000e640008001105 */
[----:B-1----:R-:W-:Y:S05]  /*2b60*/  @!P0 BRA `(.L_x_45) ;  /* 0x00000068009c8947 */ /* 0x002fea0003800000 */
.L_x_166:
[----:B------:R-:W-:-:S04]  /*2b70*/  UIADD3 UR4, UPT, UPT, UR4, 0x1, URZ ;  /* 0x0000000104047890 */ /* 0x000fc8000fffe0ff */
[----:B------:R-:W-:-:S04]  /*2b80*/  UISETP.NE.AND UP0, UPT, UR4, 0xd, UPT ;  /* 0x0000000d0400788c */ /* 0x000fc8000bf05270 */
[----:B------:R-:W-:Y:S02]  /*2b90*/  USEL UR6, URZ, 0x1, UP0 ;  /* 0x00000001ff067887 */ /* 0x000fe40008000000 */
[----:B------:R-:W-:-:S04]  /*2ba0*/  USEL UR4, UR4, URZ, UP0 ;  /* 0x000000ff04047287 */ /* 0x000fc80008000000 */
[----:B------:R-:W-:Y:S01]  /*2bb0*/  ULEA UR5, UR4, UR8, 0x3 ;  /* 0x0000000804057291 */ /* 0x000fe2000f8e18ff */
[----:B------:R-:W-:-:S04]  /*2bc0*/  LOP3.LUT R2, R2, UR6, RZ, 0x3c, !PT ;  /* 0x0000000602027c12 */ /* 0x000fc8000f8e3cff */
[----:B-1----:R-:W-:-:S04]  /*2bd0*/  SHF.L.U32 R3, R2, 0x1f, RZ ;  /* 0x0000001f02037819 */ /* 0x002fc800000006ff */
[----:B------:R-:W1:Y:S02]  /*2be0*/  SYNCS.PHASECHK.TRANS64.TRYWAIT P0, [UR5], R3 ;  /* 0x00000003ff0075a7 */ /* 0x000e640008001105 */
[----:B-1----:R-:W-:Y:S05]  /*2bf0*/  @!P0 BRA `(.L_x_46) ;  /* 0x0000006800908947 */ /* 0x002fea0003800000 */
.L_x_168:
        /* <DEDUP_REMOVED lines=9> */
.L_x_170:
        /* <DEDUP_REMOVED lines=9> */
.L_x_172:
        /* <DEDUP_REMOVED lines=9> */
.L_x_174:
        /* <DEDUP_REMOVED lines=9> */
.L_x_176:
        /* <DEDUP_REMOVED lines=9> */
.L_x_178:
        /* <DEDUP_REMOVED lines=9> */
.L_x_180:
        /* <DEDUP_REMOVED lines=9> */
.L_x_182:
        /* <DEDUP_REMOVED lines=9> */
.L_x_184:
        /* <DEDUP_REMOVED lines=9> */
.L_x_186:
[----:B------:R-:W-:-:S04]  /*3110*/  UIADD3 UR4, UPT, UPT, UR4, 0x1, URZ ;  /* 0x0000000104047890 */ /* 0x000fc8000fffe0ff */
[----:B------:R-:W-:-:S04]  /*3120*/  UISETP.NE.AND UP0, UPT, UR4, 0xd, UPT ;  /* 0x0000000d0400788c */ /* 0x000fc8000bf05270 */
[----:B------:R-:W-:Y:S02]  /*3130*/  USEL UR5, URZ, 0x1, UP0 ;  /* 0x00000001ff057887 */ /* 0x000fe40008000000 */
[----:B------:R-:W-:-:S04]  /*3140*/  USEL UR4, UR4, URZ, UP0 ;  /* 0x000000ff04047287 */ /* 0x000fc80008000000 */
[----:B------:R-:W-:Y:S01]  /*3150*/  ULEA UR4, UR4, UR8, 0x3 ;  /* 0x0000000804047291 */ /* 0x000fe2000f8e18ff */
[----:B------:R-:W-:-:S04]  /*3160*/  LOP3.LUT R2, R2, UR5, RZ, 0x3c, !PT ;  /* 0x0000000502027c12 */ /* 0x000fc8000f8e3cff */
[----:B------:R-:W-:Y:S01]  /*3170*/  SHF.L.U32 R2, R2, 0x1f, RZ ;  /* 0x0000001f02027819 */ /* 0x000fe200000006ff */
[----:B-1----:R-:W-:-:S07]  /*3180*/  IMAD.U32 R0, RZ, RZ, UR4 ;  /* 0x00000004ff007e24 */ /* 0x002fce000f8e00ff */
.L_x_56:
[----:B-1----:R1:W2:Y:S02]  /*3190*/  SYNCS.PHASECHK.TRANS64.TRYWAIT P0, [R0+URZ], R2 ;  /* 0x00000002000075a7 */ /* 0x0022a400080011ff */
[----:B--2---:R-:W-:Y:S05]  /*31a0*/  @!P0 NANOSLEEP.SYNCS 0x989680 ;  /* 0x009896800000895d */ /* 0x004fea0003900000 */
[----:B------:R-:W2:Y:S02]  /*31b0*/  @!P0 SYNCS.PHASECHK.TRANS64 P0, [R0+URZ], R2 ;  /* 0x00000002000085a7 */ /* 0x000ea400080010ff */
[----:B--2---:R-:W-:Y:S05]  /*31c0*/  @P0 EXIT ;  /* 0x000000000000094d */ /* 0x004fea0003800000 */
[----:B------:R-:W-:Y:S05]  /*31d0*/  BRA `(.L_x_56) ;  /* 0xfffffffc00ec7947 */ /* 0x000fea000383ffff */
.L_x_23:
[----:B------:R-:W-:-:S04]  /*31e0*/  UISETP.NE.AND UP0, UPT, UR47, URZ, UPT ;  /* 0x000000ff2f00728c */ /* 0x000fc8000bf05270 */
[----:B------:R-:W-:-:S09]  /*31f0*/  UISETP.NE.OR UP0, UPT, UR23, 0x1, UP0 ;  /* 0x000000011700788c */ /* 0x000fd20008705670 */
[----:B------:R-:W-:Y:S05]  /*3200*/  BRA.U UP0, `(.L_x_57) ;  /* 0x0000000500487547 */ /* 0x000fea000b800000 */
[----:B------:R-:W-:Y:S01]  /*3210*/  ISETP.GE.U32.AND P2, PT, R0, 0x8, PT ;  /* 0x000000080000780c */ /* 0x000fe20003f46070 */
[----:B------:R-:W-:Y:S01]  /*3220*/  IMAD.MOV.U32 R12, RZ, RZ, 0x1 ;  /* 0x00000001ff0c7424 */ /* 0x000fe200078e00ff */
[----:B------:R-:W-:Y:S02]  /*3230*/  CS2R R10, SRZ ;  /* 0x00000000000a7805 */ /* 0x000fe4000001ff00 */
[----:B------:R-:W-:Y:S01]  /*3240*/  CS2R R8, SRZ ;  /* 0x0000000000087805 */ /* 0x000fe2000001ff00 */
[----:B------:R-:W-:Y:S01]  /*3250*/  UMOV UR6, 0x400 ;  /* 0x0000040000067882 */ /* 0x000fe20000000000 */
[----:B------:R-:W-:Y:S01]  /*3260*/  UMOV UR5, URZ ;  /* 0x000000ff00057c82 */ /* 0x000fe20008000000 */
[----:B------:R-:W-:-:S12]  /*3270*/  ULEA UR6, UR47, UR6, 0x18 ;  /* 0x000000062f067291 */ /* 0x000fd8000f8ec0ff */
.L_x_61:
[----:B------:R-:W-:Y:S02]  /*3280*/  LEA R2, R8, UR6, 0x3 ;  /* 0x0000000608027c11 */ /* 0x000fe4000f8e18ff */
[----:B------:R-:W-:-:S03]  /*3290*/  SHF.L.U32 R4, R9, 0x1f, RZ ;  /* 0x0000001f09047819 */ /* 0x000fc600000006ff */
[----:B------:R-:W-:Y:S01]  /*32a0*/  VIADD R5, R2, 0x190 ;  /* 0x0000019002057836 */ /* 0x000fe20000000000 */
[----:B------:R-:W2:Y:S02]  /*32b0*/  SYNCS.PHASECHK.TRANS64.TRYWAIT P0, [R2+URZ+0x180], R4 ;  /* 0x00018004020075a7 */ /* 0x000ea400080011ff */
[----:B--2---:R-:W-:Y:S05]  /*32c0*/  @!P0 BRA `(.L_x_58) ;  /* 0x0000006400cc8947 */ /* 0x004fea0003800000 */
.L_x_187:
[----:B------:R-:W-:Y:S01]  /*32d0*/  ULEA UR4, UR5, UR6, 0x3 ;  /* 0x0000000605047291 */ /* 0x000fe2000f8e18ff */
[----:B--2---:R-:W-:Y:S01]  /*32e0*/  PRMT R2, RZ, 0x654, R5 ;  /* 0x00000654ff027816 */ /* 0x004fe20000000005 */
[----:B------:R-:W-:Y:S01]  /*32f0*/  @!P2 IMAD.MOV.U32 R4, RZ, RZ, 0x10 ;  /* 0x00000010ff04a424 */ /* 0x000fe200078e00ff */
[----:B------:R-:W-:Y:S01]  /*3300*/  SHF.L.U32 R5, R12, 0x1f, RZ ;  /* 0x0000001f0c057819 */ /* 0x000fe200000006ff */
[----:B------:R-:W-:Y:S01]  /*3310*/  UIADD3 UR7, UPT, UPT, UR4, 0x120, URZ ;  /* 0x0000012004077890 */ /* 0x000fe2000fffe0ff */
[----:B------:R2:W-:Y:S05]  /*3320*/  SYNCS.ARRIVE.TRANS64.RED.A1T0 RZ, [R2+URZ], RZ ;  /* 0x000000ff02ff79a7 */ /* 0x0005ea00081004ff */
[----:B------:R-:W-:Y:S01]  /*3330*/  IMAD.U32 R6, RZ, RZ, UR7 ;  /* 0x00000007ff067e24 */ /* 0x000fe2000f8e00ff */
[----:B------:R-:W3:Y:S04]  /*3340*/  SYNCS.PHASECHK.TRANS64.TRYWAIT P0, [UR4+0x130], R5 ;  /* 0x00013005ff0075a7 */ /* 0x000ee80008001104 */
[----:B------:R-:W-:Y:S01]  /*3350*/  PRMT R6, R0, 0x654, R6 ;  /* 0x0000065400067816 */ /* 0x000fe20000000006 */
[----:B--23--:R-:W-:Y:S06]  /*3360*/  @!P0 BRA `(.L_x_59) ;  /* 0x0000006400b88947 */ /* 0x00cfec0003800000 */
.L_x_189:
[----:B------:R-:W-:Y:S01]  /*3370*/  ULEA UR8, UR5, UR6, 0x4 ;  /* 0x0000000605087291 */ /* 0x000fe2000f8e20ff */
[----:B------:R-:W-:Y:S01]  /*3380*/  SEL R3, R6, R3, !P2 ;  /* 0x0000000306037207 */ /* 0x000fe20005000000 */
[----:B------:R-:W-:Y:S01]  /*3390*/  UIADD3 UR9, UPT, UPT, UR4, 0x120, URZ ;  /* 0x0000012004097890 */ /* 0x000fe2000fffe0ff */
[----:B--2---:R-:W-:Y:S01]  /*33a0*/  LEA R2, R11, UR6, 0x3 ;  /* 0x000000060b027c11 */ /* 0x004fe2000f8e18ff */
[----:B------:R-:W-:Y:S01]  /*33b0*/  UIADD3 UR8, UPT, UPT, UR8, 0x1b0, URZ ;  /* 0x000001b008087890 */ /* 0x000fe2000fffe0ff */
[----:B------:R2:W-:Y:S01]  /*33c0*/  @!P2 SYNCS.ARRIVE.TRANS64.RED RZ, [R3+URZ], R4 ;  /* 0x0000000403ffa9a7 */ /* 0x0005e200080004ff */
[----:B------:R-:W-:Y:S01]  /*33d0*/  UIADD3 UR4, UPT, UPT, UR5, 0x1, URZ ;  /* 0x0000000105047890 */ /* 0x000fe2000fffe0ff */
[----:B------:R-:W-:-:S03]  /*33e0*/  VIADD R8, R8, 0x1 ;  /* 0x0000000108087836 */ /* 0x000fc60000000000 */
[----:B------:R-:W-:Y:S02]  /*33f0*/  UISETP.NE.AND UP0, UPT, UR4, 0x2, UPT ;  /* 0x000000020400788c */ /* 0x000fe4000bf05270 */
[----:B------:R-:W-:Y:S01]  /*3400*/  ISETP.NE.AND P0, PT, R8, 0x2, PT ;  /* 0x000000020800780c */ /* 0x000fe20003f05270 */
[----:B------:R-:W-:Y:S06]  /*3410*/  UGETNEXTWORKID.BROADCAST [UR8], [UR9] ;  /* 0x00000000080073ca */ /* 0x000fec0008000100 */
[----:B------:R-:W-:Y:S02]  /*3420*/  USEL UR7, URZ, 0x1, UP0 ;  /* 0x00000001ff077887 */ /* 0x000fe40008000000 */
[----:B------:R-:W-:-:S04]  /*3430*/  USEL UR5, UR4, URZ, UP0 ;  /* 0x000000ff04057287 */ /* 0x000fc80008000000 */
[----:B------:R-:W-:Y:S02]  /*3440*/  LOP3.LUT R12, R12, UR7, RZ, 0x3c, !PT ;  /* 0x000000070c0c7c12 */ /* 0x000fe4000f8e3cff */
[----:B--2---:R-:W-:-:S04]  /*3450*/  SHF.L.U32 R4, R10, 0x1f, RZ ;  /* 0x0000001f0a047819 */ /* 0x004fc800000006ff */
[----:B------:R-:W2:Y:S02]  /*3460*/  SYNCS.PHASECHK.TRANS64.TRYWAIT P1, [R2+URZ+0x120], R4 ;  /* 0x00012004020075a7 */ /* 0x000ea400080211ff */
[----:B--2---:R-:W-:Y:S05]  /*3470*/  @!P1 BRA `(.L_x_60) ;  /* 0x00000064008c9947 */ /* 0x004fea0003800000 */
.L_x_190:
[C---:B--2---:R-:W-:Y:S01]  /*3480*/  LEA R4, R11.reuse, UR6, 0x4 ;  /* 0x000000060b047c11 */ /* 0x044fe2000f8e20ff */
[----:B------:R-:W-:Y:S01]  /*3490*/  VIADD R2, R2, 0x130 ;  /* 0x0000013002027836 */ /* 0x000fe20000000000 */
[----:B------:R-:W-:Y:S01]  /*34a0*/  SEL R8, R8, RZ, P0 ;  /* 0x000000ff08087207 */ /* 0x000fe20000000000 */
[----:B------:R-:W-:-:S03]  /*34b0*/  VIADD R11, R11, 0x1 ;  /* 0x000000010b0b7836 */ /* 0x000fc60000000000 */
[----:B------:R-:W2:Y:S01]  /*34c0*/  LDS.128 R4, [R4+0x1b0] ;  /* 0x0001b00004047984 */ /* 0x000ea20000000c00 */
[----:B------:R-:W-:Y:S02]  /*34d0*/  PRMT R2, RZ, 0x654, R2 ;  /* 0x00000654ff027816 */ /* 0x000fe40000000002 */
[C---:B------:R-:W-:Y:S01]  /*34e0*/  ISETP.NE.AND P1, PT, R11.reuse, 0x2, PT ;  /* 0x000000020b00780c */ /* 0x040fe20003f25270 */
[----:B------:R-:W-:Y:S01]  /*34f0*/  @!PT LDS RZ, [RZ] ;  /* 0x00000000fffff984 */ /* 0x000fe20000000800 */
[----:B------:R-:W-:Y:S01]  /*3500*/  @!PT LDS RZ, [RZ] ;  /* 0x00000000fffff984 */ /* 0x000fe20000000800 */
[----:B------:R-:W-:Y:S01]  /*3510*/  @!PT LDS RZ, [RZ] ;  /* 0x00000000fffff984 */ /* 0x000fe20000000800 */
[----:B------:R-:W-:Y:S01]  /*3520*/  @!PT LDS RZ, [RZ] ;  /* 0x00000000fffff984 */ /* 0x000fe20000000800 */
[----:B------:R3:W-:Y:S06]  /*3530*/  MEMBAR.ALL.CTA ;  /* 0x0000000000007992 */ /* 0x0007ec0000008000 */
[----:B---3--:R-:W3:Y:S01]  /*3540*/  FENCE.VIEW.ASYNC.S ;  /* 0x00000000000073c6 */ /* 0x008ee20000000000 */
[----:B------:R-:W-:Y:S01]  /*3550*/  SEL R11, R11, RZ, P1 ;  /* 0x000000ff0b0b7207 */ /* 0x000fe20000800000 */
[----:B---3--:R3:W-:Y:S01]  /*3560*/  SYNCS.ARRIVE.TRANS64.RED.A1T0 RZ, [R2+URZ], RZ ;  /* 0x000000ff02ff79a7 */ /* 0x0087e200081004ff */
[----:B--2---:R-:W-:-:S02]  /*3570*/  LOP3.LUT P3, RZ, R6, 0x1, RZ, 0xc0, !PT ;  /* 0x0000000106ff7812 */ /* 0x004fc4000786c0ff */
[----:B------:R-:W-:-:S04]  /*3580*/  SEL R4, RZ, 0x1, P1 ;  /* 0x00000001ff047807 */ /* 0x000fc80000800000 */
[----:B------:R-:W-:Y:S02]  /*3590*/  LOP3.LUT R10, R10, R4, RZ, 0x3c, !PT ;  /* 0x000000040a0a7212 */ /* 0x000fe400078e3cff */
[----:B---3--:R-:W-:-:S04]  /*35a0*/  SEL R2, RZ, 0x1, P0 ;  /* 0x00000001ff027807 */ /* 0x008fc80000000000 */
[----:B------:R-:W-:Y:S01]  /*35b0*/  LOP3.LUT R9, R9, R2, RZ, 0x3c, !PT ;  /* 0x0000000209097212 */ /* 0x000fe200078e3cff */
[----:B------:R-:W-:Y:S06]  /*35c0*/  @P3 BRA `(.L_x_61) ;  /* 0xfffffffc002c3947 */ /* 0x000fec000383ffff */
[----:B------:R-:W-:Y:S01]  /*35d0*/  ULEA UR4, UR5, UR6, 0x3 ;  /* 0x0000000605047291 */ /* 0x000fe2000f8e18ff */
[----:B------:R-:W-:-:S08]  /*35e0*/  SHF.L.U32 R2, R12, 0x1f, RZ ;  /* 0x0000001f0c027819 */ /* 0x000fd000000006ff */
[----:B------:R-:W2:Y:S02]  /*35f0*/  SYNCS.PHASECHK.TRANS64 P0, [UR4+0x130], R2 ;  /* 0x00013002ff0075a7 */ /* 0x000ea40008001004 */
[----:B--2---:R-:W-:Y:S05]  /*3600*/  @P0 BRA `(.L_x_62) ;  /* 0x0000000000080947 */ /* 0x004fea0003800000 */
[----:B------:R-:W2:Y:S02]  /*3610*/  SYNCS.PHASECHK.TRANS64.TRYWAIT P0, [UR4+0x130], R2 ;  /* 0x00013002ff0075a7 */ /* 0x000ea40008001104 */
[----:B--2---:R-:W-:Y:S05]  /*3620*/  @!P0 BRA `(.L_x_63) ;  /* 0x0000006400348947 */ /* 0x004fea0003800000 */
.L_x_62:
[----:B------:R-:W-:-:S04]  /*3630*/  UIADD3 UR7, UPT, UPT, UR5, 0x1, URZ ;  /* 0x0000000105077890 */ /* 0x000fc8000fffe0ff */
[----:B------:R-:W-:-:S04]  /*3640*/  UISETP.NE.AND UP0, UPT, UR7, 0x2, UPT ;  /* 0x000000020700788c */ /* 0x000fc8000bf05270 */
[----:B------:R-:W-:Y:S02]  /*3650*/  USEL UR8, URZ, 0x1, UP0 ;  /* 0x00000001ff087887 */ /* 0x000fe40008000000 */
[----:B------:R-:W-:-:S04]  /*3660*/  USEL UR7, UR7, URZ, UP0 ;  /* 0x000000ff07077287 */ /* 0x000fc80008000000 */
[----:B------:R-:W-:Y:S01]  /*3670*/  ULEA UR7, UR7, UR6, 0x3 ;  /* 0x0000000607077291 */ /* 0x000fe2000f8e18ff */
[----:B--2---:R-:W-:-:S04]  /*3680*/  LOP3.LUT R2, R12, UR8, RZ, 0x3c, !PT ;  /* 0x000000080c027c12 */ /* 0x004fc8000f8e3cff */
[----:B------:R-:W-:-:S04]  /*3690*/  SHF.L.U32 R0, R2, 0x1f, RZ ;  /* 0x0000001f02007819 */ /* 0x000fc800000006ff */
[----:B------:R-:W2:Y:S02]  /*36a0*/  SYNCS.PHASECHK.TRANS64 P0, [UR7+0x130], R0 ;  /* 0x00013000ff0075a7 */ /* 0x000ea40008001007 */
[----:B-12---:R-:W-:Y:S05]  /*36b0*/  @P0 EXIT ;  /* 0x000000000000094d */ /* 0x006fea0003800000 */
[----:B------:R-:W-:Y:S02]  /*36c0*/  SHF.L.U32 R2, R2, 0x1f, RZ ;  /* 0x0000001f02027819 */ /* 0x000fe400000006ff */
[----:B------:R-:W-:-:S07]  /*36d0*/  MOV R0, UR7 ;  /* 0x0000000700007c02 */ /* 0x000fce0008000f00 */
.L_x_64:
[----:B-1----:R1:W2:Y:S02]  /*36e0*/  SYNCS.PHASECHK.TRANS64.TRYWAIT P0, [R0+URZ+0x130], R2 ;  /* 0x00013002000075a7 */ /* 0x0022a400080011ff */
[----:B--2---:R-:W-:Y:S05]  /*36f0*/  @!P0 NANOSLEEP.SYNCS 0x989680 ;  /* 0x009896800000895d */ /* 0x004fea0003900000 */
[----:B------:R-:W2:Y:S02]  /*3700*/  @!P0 SYNCS.PHASECHK.TRANS64 P0, [R0+URZ+0x130], R2 ;  /* 0x00013002000085a7 */ /* 0x000ea400080010ff */
[----:B--2---:R-:W-:Y:S05]  /*3710*/  @P0 EXIT ;  /* 0x000000000000094d */ /* 0x004fea0003800000 */
[----:B------:R-:W-:Y:S05]  /*3720*/  BRA `(.L_x_64) ;  /* 0xfffffffc00ec7947 */ /* 0x000fea000383ffff */
.L_x_57:
[----:B------:R-:W-:Y:S05]  /*3730*/  BRA.U UP5, `(.L_x_65) ;  /* 0x0000001105d87547 */ /* 0x000fea000b800000 */
[----:B------:R-:W-:Y:S01]  /*3740*/  UMOV UR4, 0x40 ;  /* 0x0000004000047882 */ /* 0x000fe20000000000 */
[----:B------:R-:W-:Y:S01]  /*3750*/  NOP ;  /* 0x0000000000007918 */ /* 0x000fe20000000000 */
[----:B------:R-:W-:Y:S01]  /*3760*/  ULEA UR5, UR47, UR4, 0x18 ;  /* 0x000000042f057291 */ /* 0x000fe2000f8ec0ff */
[----:B------:R-:W-:Y:S02]  /*3770*/  UMOV UR6, 0x400 ;  /* 0x0000040000067882 */ /* 0x000fe40000000000 */
[----:B------:R-:W-:-:S06]  /*3780*/  ULEA UR6, UR47, UR6, 0x18 ;  /* 0x000000062f067291 */ /* 0x000fcc000f8ec0ff */
[----:B------:R-:W2:Y:S02]  /*3790*/  LDS.U8 R0, [UR5+0x1c] ;  /* 0x00001c05ff007984 */ /* 0x000ea40008000000 */
[----:B--2---:R-:W-:-:S13]  /*37a0*/  ISETP.NE.AND P0, PT, R0, RZ, PT ;  /* 0x000000ff0000720c */ /* 0x004fda0003f05270 */
[----:B------:R-:W-:Y:S05]  /*37b0*/  @P0 BRA `(.L_x_66) ;  /* 0x0000000400080947 */ /* 0x000fea0003800000 */
[----:B------:R-:W-:Y:S02]  /*37c0*/  UISETP.NE.U32.AND UP1, UPT, UR48, 0x1, UPT ;  /* 0x000000013000788c */ /* 0x000fe4000bf25070 */
[----:B------:R-:W-:-:S07]  /*37d0*/  UIADD3 UR7, UPT, UPT, UR5, 0x8, URZ ;  /* 0x0000000805077890 */ /* 0x000fce000fffe0ff */
[----:B------:R-:W-:Y:S05]  /*37e0*/  BRA.U !UP1, `(.L_x_67) ;  /* 0x00000001099c7547 */ /* 0x000fea000b800000 */
[----:B------:R-:W-:Y:S01]  /*37f0*/  ELECT P0, URZ, PT ;  /* 0x0000000000ff782f */ /* 0x000fe20003800000 */
[----:B------:R-:W-:-:S12]  /*3800*/  BSSY B0, `(.L_x_67) ;  /* 0x0000025000007945 */ /* 0x000fd80003800000 */
[----:B------:R-:W-:Y:S05]  /*3810*/  @!P0 BRA `(.L_x_68) ;  /* 0x00000000008c8947 */ /* 0x000fea0003800000 */
[----:B------:R-:W-:-:S05]  /*3820*/  UMOV UR4, 0x10 ;  /* 0x0000001000047882 */ /* 0x000fca0000000000 */
[----:B------:R-:W-:Y:S04]  /*3830*/  DEPBAR.LE SB2, 0x36 ;  /* 0x0000ad800000791a */ /* 0x000fe80000000000 */
[----:B------:R-:W2:Y:S02]  /*3840*/  UTCATOMSWS.2CTA.FIND_AND_SET.ALIGN UP0, UR4, UR4 ;  /* 0x00000004000475e3 */ /* 0x000ea40008200800 */
[----:B--2---:R-:W-:Y:S01]  /*3850*/  MOV R10, UR4 ;  /* 0x00000004000a7c02 */ /* 0x004fe20008000f00 */
[----:B------:R-:W-:Y:S06]  /*3860*/  BRA.U UP0, `(.L_x_69) ;  /* 0x0000000100187547 */ /* 0x000fec000b800000 */
.L_x_70:
[----:B------:R-:W-:Y:S05]  /*3870*/  NANOSLEEP 0x64 ;  /* 0x000000640000795d */ /* 0x000fea0003800000 */
[----:B------:R-:W-:-:S05]  /*3880*/  UMOV UR4, 0x10 ;  /* 0x0000001000047882 */ /* 0x000fca0000000000 */
[----:B------:R-:W-:Y:S04]  /*3890*/  DEPBAR.LE SB2, 0x36 ;  /* 0x0000ad800000791a */ /* 0x000fe80000000000 */
[----:B------:R-:W2:Y:S02]  /*38a0*/  UTCATOMSWS.2CTA.FIND_AND_SET.ALIGN UP0, UR4, UR4 ;  /* 0x00000004000475e3 */ /* 0x000ea40008200800 */
[----:B--2---:R-:W-:Y:S01]  /*38b0*/  MOV R10, UR4 ;  /* 0x00000004000a7c02 */ /* 0x004fe20008000f00 */
[----:B------:R-:W-:Y:S05]  /*38c0*/  BRA.U !UP0, `(.L_x_70) ;  /* 0xfffffffd08e87547 */ /* 0x000fea000b83ffff */
.L_x_69:
[----:B------:R-:W2:Y:S01]  /*38d0*/  LDS R6, [UR5+0x10] ;  /* 0x00001005ff067984 */ /* 0x000ea20008000800 */
[----:B------:R-:W-:Y:S01]  /*38e0*/  IMAD.U32 R0, RZ, RZ, UR6 ;  /* 0x00000006ff007e24 */ /* 0x000fe2000f8e00ff */
[----:B------:R-:W-:-:S03]  /*38f0*/  MOV R4, UR49 ;  /* 0x0000003100047c02 */ /* 0x000fc60008000f00 */
[----:B------:R-:W-:Y:S01]  /*3900*/  VIADD R0, R0, 0x1d0 ;  /* 0x000001d000007836 */ /* 0x000fe20000000000 */
[----:B--2---:R-:W-:-:S04]  /*3910*/  SHF.L.U32 R6, R6, 0x1f, RZ ;  /* 0x0000001f06067819 */ /* 0x004fc800000006ff */
[----:B------:R-:W2:Y:S02]  /*3920*/  SYNCS.PHASECHK.TRANS64.TRYWAIT P0, [UR5+0x8], R6 ;  /* 0x00000806ff0075a7 */ /* 0x000ea40008001105 */
[----:B--2---:R-:W-:Y:S05]  /*3930*/  @P0 BRA `(.L_x_71) ;  /* 0x0000000000080947 */ /* 0x004fea0003800000 */
[----:B------:R-:W2:Y:S02]  /*3940*/  SYNCS.PHASECHK.TRANS64.TRYWAIT P0, [UR5+0x8], R6 ;  /* 0x00000806ff0075a7 */ /* 0x000ea40008001105 */
[----:B--2---:R-:W-:Y:S05]  /*3950*/  @!P0 BRA `(.L_x_72) ;  /* 0x0000006000808947 */ /* 0x004fea0003800000 */
.L_x_71:
[----:B------:R-:W-:Y:S01]  /*3960*/  PRMT R4, R4, 0x654, R0 ;  /* 0x0000065404047816 */ /* 0x000fe20000000000 */
[----:B------:R-:W-:Y:S01]  /*3970*/  HFMA2 R0, -RZ, RZ, 0, 5.9604644775390625e-08 ;  /* 0x00000001ff007431 */ /* 0x000fe200000001ff */
[----:B------:R-:W-:Y:S01]  /*3980*/  UPRMT UR4, UR49, 0x654, UR7 ;  /* 0x0000065431047896 */ /* 0x000fe20008000007 */
[----:B------:R-:W-:Y:S02]  /*3990*/  IMAD.MOV.U32 R8, RZ, RZ, 0xffff ;  /* 0x0000ffffff087424 */ /* 0x000fe400078e00ff */
[----:B--2---:R-:W-:Y:S02]  /*39a0*/  IMAD.MOV.U32 R6, RZ, RZ, 0x4 ;  /* 0x00000004ff067424 */ /* 0x004fe400078e00ff */
[----:B------:R-:W-:Y:S01]  /*39b0*/  IMAD.SHL.U32 R9, R10, 0x20, RZ ;  /* 0x000000200a097824 */ /* 0x000fe200078e00ff */
[----:B------:R-:W-:Y:S02]  /*39c0*/  MOV R5, UR4 ;  /* 0x0000000400057c02 */ /* 0x000fe40008000f00 */
[-C--:B------:R-:W-:Y:S01]  /*39d0*/  SHF.L.U32 R8, R8, R10.reuse, RZ ;  /* 0x0000000a08087219 */ /* 0x080fe200000006ff */
[----:B------:R2:W-:Y:S01]  /*39e0*/  SYNCS.ARRIVE.TRANS64.RED RZ, [UR4], R6 ;  /* 0x00000006ffff79a7 */ /* 0x0005e20008000404 */
[----:B------:R-:W-:Y:S01]  /*39f0*/  SHF.L.U32 R7, R0, R10, RZ ;  /* 0x0000000a00077219 */ /* 0x000fe200000006ff */
[----:B------:R2:W-:Y:S04]  /*3a00*/  STS [UR6+0x1d0], R9 ;  /* 0x0001d009ff007988 */ /* 0x0005e80008000806 */
[----:B------:R2:W-:Y:S04]  /*3a10*/  STAS [R4.64], R10 ;  /* 0x0000000a04007dbd */ /* 0x0005e8000c0008ff */
[----:B------:R2:W-:Y:S04]  /*3a20*/  ATOMS.OR RZ, [UR5+0x14], R8 ;  /* 0x00001408ffff798c */ /* 0x0005e8000b000005 */
[----:B------:R2:W-:Y:S04]  /*3a30*/  ATOMS.OR RZ, [UR5+0x18], R7 ;  /* 0x00001807ffff798c */ /* 0x0005e8000b000005 */
[----:B------:R2:W-:Y:S02]  /*3a40*/  ATOMS.XOR RZ, [UR5+0x10], R0 ;  /* 0x00001000ffff798c */ /* 0x0005e4000b800005 */
.L_x_68:
[----:B-1----:R-:W-:Y:S05]  /*3a50*/  BSYNC B0 ;  /* 0x0000000000007941 */ /* 0x002fea0003800000 */
.L_x_67:
[----:B------:R-:W-:Y:S05]  /*3a60*/  BRA.U UP1, `(.L_x_73) ;  /* 0x00000001016c7547 */ /* 0x000fea000b800000 */
[----:B------:R-:W-:-:S03]  /*3a70*/  UMOV UR4, 0xffffffff ;  /* 0xffffffff00047882 */ /* 0x000fc60000000000 */
[----:B------:R-:W-:Y:S05]  /*3a80*/  BRA.DIV UR4, `(.L_x_74) ;  /* 0x00000062044c7947 */ /* 0x000fea000b800000 */
[----:B------:R-:W-:-:S13]  /*3a90*/  ELECT P6, URZ, PT ;  /* 0x0000000000ff782f */ /* 0x000fda00038c0000 */
.L_x_194:
[----:B------:R-:W-:Y:S05]  /*3aa0*/  @!P6 BRA `(.L_x_73) ;  /* 0x00000000005ce947 */ /* 0x000fea0003800000 */
[----:B--2---:R-:W2:Y:S02]  /*3ab0*/  LDS R4, [UR5+0x10] ;  /* 0x00001005ff047984 */ /* 0x004ea40008000800 */
[----:B--2---:R-:W-:-:S04]  /*3ac0*/  SHF.L.U32 R4, R4, 0x1f, RZ ;  /* 0x0000001f04047819 */ /* 0x004fc800000006ff */
[----:B------:R-:W2:Y:S02]  /*3ad0*/  SYNCS.PHASECHK.TRANS64.TRYWAIT P0, [UR5+0x8], R4 ;  /* 0x00000804ff0075a7 */ /* 0x000ea40008001105 */
[----:B--2---:R-:W-:Y:S05]  /*3ae0*/  @P0 BRA `(.L_x_75) ;  /* 0x0000000000080947 */ /* 0x004fea0003800000 */
[----:B------:R-:W2:Y:S02]  /*3af0*/  SYNCS.PHASECHK.TRANS64.TRYWAIT P0, [UR5+0x8], R4 ;  /* 0x00000804ff0075a7 */ /* 0x000ea40008001105 */
[----:B--2---:R-:W-:Y:S05]  /*3b00*/  @!P0 BRA `(.L_x_76) ;  /* 0x00000060004c8947 */ /* 0x004fea0003800000 */
.L_x_75:
[----:B------:R-:W3:Y:S01]  /*3b10*/  LDS R6, [UR6+0x1d0] ;  /* 0x0001d006ff067984 */ /* 0x000ee20008000800 */
[----:B--2---:R-:W-:Y:S02]  /*3b20*/  HFMA2 R0, -RZ, RZ, 0, 5.9604644775390625e-08 ;  /* 0x00000001ff007431 */ /* 0x004fe400000001ff */
[----:B------:R-:W-:Y:S01]  /*3b30*/  IMAD.MOV.U32 R4, RZ, RZ, 0xffff ;  /* 0x0000ffffff047424 */ /* 0x000fe200078e00ff */
[----:B------:R-:W-:Y:S01]  /*3b40*/  UPRMT UR4, UR49, 0x654, UR7 ;  /* 0x0000065431047896 */ /* 0x000fe20008000007 */
[----:B---3--:R-:W-:-:S03]  /*3b50*/  IMAD.SHL.U32 R5, R6, 0x20, RZ ;  /* 0x0000002006057824 */ /* 0x008fc600078e00ff */
[-C--:B------:R-:W-:Y:S02]  /*3b60*/  SHF.L.U32 R4, R4, R6.reuse, RZ ;  /* 0x0000000604047219 */ /* 0x080fe400000006ff */
[----:B------:R-:W-:Y:S01]  /*3b70*/  SHF.L.U32 R6, R0, R6, RZ ;  /* 0x0000000600067219 */ /* 0x000fe200000006ff */
[----:B------:R3:W-:Y:S04]  /*3b80*/  STS [UR6+0x1d0], R5 ;  /* 0x0001d005ff007988 */ /* 0x0007e80008000806 */
[----:B------:R3:W-:Y:S04]  /*3b90*/  ATOMS.OR RZ, [UR5+0x14], R4 ;  /* 0x00001404ffff798c */ /* 0x0007e8000b000005 */
[----:B------:R3:W-:Y:S01]  /*3ba0*/  ATOMS.OR RZ, [UR5+0x18], R6 ;  /* 0x00001806ffff798c */ /* 0x0007e2000b000005 */
[----:B------:R-:W-:Y:S03]  /*3bb0*/  SYNCS.ARRIVE.TRANS64.RED.A1T0 RZ, [UR4], RZ ;  /* 0x000000ffffff79a7 */ /* 0x000fe60008100404 */
[----:B------:R3:W-:Y:S01]  /*3bc0*/  ATOMS.XOR RZ, [UR5+0x10], R0 ;  /* 0x00001000ffff798c */ /* 0x0007e2000b800005 */
[----:B------:R-:W-:Y:S05]  /*3bd0*/  BRA `(.L_x_73) ;  /* 0x0000000000107947 */ /* 0x000fea0003800000 */
.L_x_66:
[----:B------:R-:W-:Y:S02]  /*3be0*/  MOV R0, 0xffffffff ;  /* 0xffffffff00007802 */ /* 0x000fe40000000f00 */
[----:B------:R-:W-:-:S03]  /*3bf0*/  MOV R4, 0x3c20 ;  /* 0x00003c2000047802 */ /* 0x000fc60000000f00 */
[----:B------:R2:W-:Y:S04]  /*3c00*/  STS [UR6+0x1d0], R0 ;  /* 0x0001d000ff007988 */ /* 0x0005e80008000806 */
[----:B-12--5:R-:W-:Y:S05]  /*3c10*/  CALL.REL.NOINC `($__internal_1_$__cuda_sm10x_tcgen05_guardrail_trap_phase_invalid_during_alloc) ;  /* 0x0000006800207944 */ /* 0x026fea0003c00000 */
.L_x_73:
[----:B------:R-:W-:Y:S05]  /*3c20*/  WARPSYNC.ALL ;  /* 0x0000000000007948 */ /* 0x000fea0003800000 */
[----:B------:R-:W4:Y:S01]  /*3c30*/  S2UR UR4, SR_CgaCtaId ;  /* 0x00000000000479c3 */ /* 0x000f220000008800 */
[----:B------:R-:W-:Y:S01]  /*3c40*/  UMOV UR26, 0x400 ;  /* 0x00000400001a7882 */ /* 0x000fe20000000000 */
[----:B------:R-:W-:-:S06]  /*3c50*/  NOP ;  /* 0x0000000000007918 */ /* 0x000fcc0000000000 */
[----:B------:R-:W-:Y:S06]  /*3c60*/  BAR.ARV 0x6, 0xa0 ;  /* 0x0182800000007b1d */ /* 0x000fec0000002000 */
[----:B------:R-:W1:Y:S01]  /*3c70*/  LDCU UR6, c[0x0][0x38c] ;  /* 0x00007180ff0677ac */ /* 0x000e620008000800 */
[----:B------:R-:W-:Y:S01]  /*3c80*/  LOP3.LUT R3, R3, 0xffff, RZ, 0xc0, !PT ;  /* 0x0000ffff03037812 */ /* 0x000fe200078ec0ff */
[----:B--2---:R-:W-:Y:S01]  /*3c90*/  IMAD.MOV.U32 R9, RZ, RZ, 0x1 ;  /* 0x00000001ff097424 */ /* 0x004fe200078e00ff */
[----:B------:R-:W-:Y:S01]  /*3ca0*/  LOP3.LUT R2, R2, 0xffff, RZ, 0xc0, !PT ;  /* 0x0000ffff02027812 */ /* 0x000fe200078ec0ff */
[----:B------:R-:W-:Y:S01]  /*3cb0*/  IMAD.MOV.U32 R8, RZ, RZ, RZ ;  /* 0x000000ffff087224 */ /* 0x000fe200078e00ff */
[----:B------:R-:W-:Y:S01]  /*3cc0*/  R2UR UR28, R3 ;  /* 0x00000000031c72ca */ /* 0x000fe200000e0000 */
[----:B------:R-:W-:Y:S01]  /*3cd0*/  UMOV UR32, URZ ;  /* 0x000000ff00207c82 */ /* 0x000fe20008000000 */
[----:B------:R-:W-:-:S02]  /*3ce0*/  R2UR UR42, R2 ;  /* 0x00000000022a72ca */ /* 0x000fc400000e0000 */
[----:B------:R-:W-:Y:S01]  /*3cf0*/  CS2R R2, SRZ ;  /* 0x0000000000027805 */ /* 0x000fe2000001ff00 */
[----:B------:R-:W-:Y:S01]  /*3d00*/  UMOV UR23, URZ ;  /* 0x000000ff00177c82 */ /* 0x000fe20008000000 */
[----:B----4-:R-:W-:Y:S01]  /*3d10*/  ULEA UR26, UR4, UR26, 0x18 ;  /* 0x0000001a041a7291 */ /* 0x010fe2000f8ec0ff */
[----:B------:R-:W-:Y:S01]  /*3d20*/  UMOV UR22, URZ ;  /* 0x000000ff00167c82 */ /* 0x000fe20008000000 */
[----:B------:R-:W-:Y:S02]  /*3d30*/  UISETP.NE.AND UP3, UPT, UR48, URZ, UPT ;  /* 0x000000ff3000728c */ /* 0x000fe4000bf65270 */
[----:B------:R-:W-:Y:S02]  /*3d40*/  UIADD3 UR5, UPT, UPT, UR26, 0x4300, URZ ;  /* 0x000043001a057890 */ /* 0x000fe4000fffe0ff */
[----:B------:R-:W-:-:S03]  /*3d50*/  UIADD3 UR4, UPT, UPT, UR26, 0x1e300, URZ ;  /* 0x0001e3001a047890 */ /* 0x000fc6000fffe0ff */
[----:B---3--:R-:W2:Y:S01]  /*3d60*/  LDS R0, [UR26+0x1d0] ;  /* 0x0001d01aff007984 */ /* 0x008ea20008000800 */
[----:B-1----:R-:W-:Y:S02]  /*3d70*/  UIADD3 UR6, UPT, UPT, UR6, 0x3f, URZ ;  /* 0x0000003f06067890 */ /* 0x002fe4000fffe0ff */
[----:B------:R-:W-:Y:S02]  /*3d80*/  USHF.R.U32.HI UR5, URZ, 0x4, UR5 ;  /* 0x00000004ff057899 */ /* 0x000fe40008011605 */
[----:B------:R-:W-:Y:S02]  /*3d90*/  USHF.R.S32.HI UR33, URZ, 0x1f, UR6 ;  /* 0x0000001fff217899 */ /* 0x000fe40008011406 */
[----:B------:R-:W-:Y:S02]  /*3da0*/  USHF.R.U32.HI UR4, URZ, 0x4, UR4 ;  /* 0x00000004ff047899 */ /* 0x000fe40008011604 */
[----:B------:R-:W-:Y:S02]  /*3db0*/  ULEA.HI UR33, UR33, UR6, URZ, 0x6 ;  /* 0x0000000621217291 */ /* 0x000fe4000f8f30ff */
[----:B------:R-:W-:-:S02]  /*3dc0*/  ULOP3.LUT UR5, UR5, 0x3fff, URZ, 0xc0, !UPT ;  /* 0x00003fff05057892 */ /* 0x000fc4000f8ec0ff */
[----:B------:R-:W-:Y:S02]  /*3dd0*/  USHF.R.S32.HI UR33, URZ, 0x6, UR33 ;  /* 0x00000006ff217899 */ /* 0x000fe40008011421 */
[----:B------:R-:W-:Y:S02]  /*3de0*/  ULOP3.LUT UR30, UR4, 0x3fff, URZ, 0xc0, !UPT ;  /* 0x00003fff041e7892 */ /* 0x000fe4000f8ec0ff */
[----:B------:R-:W-:Y:S01]  /*3df0*/  UISETP.LT.AND UP0, UPT, UR33, 0x1, UPT ;  /* 0x000000012100788c */ /* 0x000fe2000bf01270 */
[----:B------:R-:W-:Y:S01]  /*3e00*/  UMOV UR40, 0x0 ;  /* 0x0000000000287882 */ /* 0x000fe20000000000 */
[----:B------:R-:W-:Y:S01]  /*3e10*/  UMOV UR41, 0x8200010 ;  /* 0x0820001000297882 */ /* 0x000fe20000000000 */
[----:B------:R-:W-:Y:S02]  /*3e20*/  ULOP3.LUT UR29, UR5, 0x10000, URZ, 0xfc, !UPT ;  /* 0x00010000051d7892 */ /* 0x000fe4000f8efcff */
[----:B------:R-:W-:Y:S02]  /*3e30*/  ULOP3.LUT UR30, UR30, 0x10000, URZ, 0xfc, !UPT ;  /* 0x000100001e1e7892 */ /* 0x000fe4000f8efcff */
[----:B------:R-:W-:Y:S01]  /*3e40*/  USEL UR43, UR33, 0x1, !UP0 ;  /* 0x00000001212b7887 */ /* 0x000fe2000c000000 */
[----:B------:R-:W-:Y:S01]  /*3e50*/  UMOV UR38, 0x0 ;  /* 0x0000000000267882 */ /* 0x000fe20000000000 */
[----:B------:R-:W-:Y:S01]  /*3e60*/  UMOV UR39, 0x8200010 ;  /* 0x0820001000277882 */ /* 0x000fe20000000000 */
[----:B------:R-:W-:Y:S01]  /*3e70*/  UMOV UR36, 0x0 ;  /* 0x0000000000247882 */ /* 0x000fe20000000000 */
[----:B------:R-:W-:Y:S01]  /*3e80*/  UMOV UR37, 0x8200010 ;  /* 0x0820001000257882 */ /* 0x000fe20000000000 */
[----:B------:R-:W-:Y:S01]  /*3e90*/  UMOV UR34, 0x0 ;  /* 0x0000000000227882 */ /* 0x000fe20000000000 */
[----:B------:R-:W-:Y:S01]  /*3ea0*/  UMOV UR35, 0x8200010 ;  /* 0x0820001000237882 */ /* 0x000fe20000000000 */
[----:B--2---:R-:W-:-:S15]  /*3eb0*/  R2UR UR44, R0 ;  /* 0x00000000002c72ca */ /* 0x004fde00000e0000 */
.L_x_84:
[C---:B------:R-:W-:Y:S02]  /*3ec0*/  LEA R0, R8.reuse, UR26, 0x3 ;  /* 0x0000001a08007c11 */ /* 0x040fe4000f8e18ff */
[----:B------:R-:W-:Y:S02]  /*3ed0*/  SHF.L.U32 R4, R3, 0x1f, RZ ;  /* 0x0000001f03047819 */ /* 0x000fe400000006ff */
[----:B------:R-:W-:Y:S02]  /*3ee0*/  LEA R5, R8, UR26, 0x4 ;  /* 0x0000001a08057c11 */ /* 0x000fe4000f8e20ff */
[----:B------:R-:W1:Y:S02]  /*3ef0*/  SYNCS.PHASECHK.TRANS64.TRYWAIT P0, [R0+URZ+0x120], R4 ;  /* 0x00012004000075a7 */ /* 0x000e6400080011ff */
[----:B-1-3--:R-:W-:Y:S05]  /*3f00*/  @!P0 BRA `(.L_x_77) ;  /* 0x0000005c00648947 */ /* 0x00afea0003800000 */
.L_x_195:
[----:B-1----:R-:W1:Y:S01]  /*3f10*/  LDS.128 R4, [R5+0x1b0] ;  /* 0x0001b00005047984 */ /* 0x002e620000000c00 */
[----:B------:R-:W-:Y:S02]  /*3f20*/  VIADD R0, R0, 0x130 ;  /* 0x0000013000007836 */ /* 0x000fe40000000000 */
[----:B------:R-:W-:Y:S01]  /*3f30*/  VIADD R8, R8, 0x1 ;  /* 0x0000000108087836 */ /* 0x000fe20000000000 */
[----:B------:R-:W-:Y:S01]  /*3f40*/  @!PT LDS RZ, [RZ] ;  /* 0x00000000fffff984 */ /* 0x000fe20000000800 */
[----:B------:R-:W-:Y:S01]  /*3f50*/  @!PT LDS RZ, [RZ] ;  /* 0x00000000fffff984 */ /* 0x000fe20000000800 */
[----:B------:R-:W-:Y:S01]  /*3f60*/  @!PT LDS RZ, [RZ] ;  /* 0x00000000fffff984 */ /* 0x000fe20000000800 */
[----:B------:R-:W-:Y:S01]  /*3f70*/  @!PT LDS RZ, [RZ] ;  /* 0x00000000fffff984 */ /* 0x000fe20000000800 */
[----:B------:R2:W-:Y:S06]  /*3f80*/  MEMBAR.ALL.CTA ;  /* 0x0000000000007992 */ /* 0x0005ec0000008000 */
[----:B--2---:R-:W2:Y:S01]  /*3f90*/  FENCE.VIEW.ASYNC.S ;  /* 0x00000000000073c6 */ /* 0x004ea20000000000 */
[----:B------:R-:W-:-:S04]  /*3fa0*/  PRMT R0, RZ, 0x654, R0 ;  /* 0x00000654ff007816 */ /* 0x000fc80000000000 */
[----:B--2---:R2:W-:Y:S01]  /*3fb0*/  SYNCS.ARRIVE.TRANS64.RED.A1T0 RZ, [R0+URZ], RZ ;  /* 0x000000ff00ff79a7 */ /* 0x0045e200081004ff */
[----:B-1----:R-:W-:Y:S01]  /*3fc0*/  LOP3.LUT P1, RZ, R6, 0x1, RZ, 0xc0, !PT ;  /* 0x0000000106ff7812 */ /* 0x002fe2000782c0ff */
[----:B--2---:R-:W-:-:S12]  /*3fd0*/  BRA.U UP3, `(.L_x_78) ;  /* 0x0000000503087547 */ /* 0x004fd8000b800000 */
[----:B------:R-:W1:Y:S01]  /*3fe0*/  LDCU UR4, c[0x0][0x38c] ;  /* 0x00007180ff0477ac */ /* 0x000e620008000800 */
[----:B------:R-:W-:Y:S02]  /*3ff0*/  PLOP3.LUT P2, PT, PT, PT, PT, 0x80, 0x8 ;  /* 0x000000000008781c */ /* 0x000fe40003f4f070 */
[----:B------:R-:W-:Y:S01]  /*4000*/  SHF.L.U32 R4, R9, 0x1f, RZ ;  /* 0x0000001f09047819 */ /* 0x000fe200000006ff */
[----:B------:R-:W-:Y:S02]  /*4010*/  ULEA UR31, UR32, UR26, 0x3 ;  /* 0x0000001a201f7291 */ /* 0x000fe4000f8e18ff */
[----:B------:R-:W-:Y:S02]  /*4020*/  ULEA UR11, UR32, UR44, 0x6 ;  /* 0x0000002c200b7291 */ /* 0x000fe4000f8e30ff */
[----:B-1----:R-:W-:-:S06]  /*4030*/  UISETP.GE.AND UP0, UPT, UR4, 0x1, UPT ;  /* 0x000000010400788c */ /* 0x002fcc000bf06270 */
[----:B------:R-:W-:-:S05]  /*4040*/  PLOP3.LUT P0, PT, PT, PT, UP0, 0x80, 0x8 ;  /* 0x000000000008781c */ /* 0x000fca0003f0f008 */
[----:B------:R-:W-:-:S08]  /*4050*/  @UP0 ULEA UR4, UR23, UR26, 0x3 ;  /* 0x0000001a17040291 */ /* 0x000fd0000f8e18ff */
[----:B------:R-:W-:-:S04]  /*4060*/  @P0 SHF.L.U32 R0, R2, 0x1f, RZ ;  /* 0x0000001f02000819 */ /* 0x000fc800000006ff */
[----:B------:R1:W2:Y:S01]  /*4070*/  @P0 SYNCS.PHASECHK.TRANS64.TRYWAIT P2, [UR4], R0 ;  /* 0x00000000ff0005a7 */ /* 0x0002a20008041104 */
[----:B------:R-:W3:Y:S02]  /*4080*/  SYNCS.PHASECHK.TRANS64.TRYWAIT P0, [UR31+0x160], R4 ;  /* 0x00016004ff0075a7 */ /* 0x000ee4000800111f */
[----:B-123--:R-:W-:Y:S05]  /*4090*/  @!P0 BRA `(.L_x_79) ;  /* 0x0000005c00148947 */ /* 0x00efea0003800000 */
.L_x_197:
[----:B------:R-:W-:Y:S01]  /*40a0*/  UMOV UR27, UR22 ;  /* 0x00000016001b7c82 */ /* 0x000fe20008000000 */
[----:B------:R-:W-:Y:S05]  /*40b0*/  BRA.U !UP0, `(.L_x_80) ;  /* 0x0000000108c07547 */ /* 0x000fea000b800000 */
[----:B------:R-:W-:Y:S02]  /*40c0*/  UIADD3 UR27, UPT, UPT, UR43, UR22, URZ ;  /* 0x000000162b1b7290 */ /* 0x000fe4000fffe0ff */
[----:B------:R-:W-:Y:S01]  /*40d0*/  UPLOP3.LUT UP2, UPT, UPT, UPT, UPT, 0x40, 0x4 ;  /* 0x000000000004789c */ /* 0x000fe20003f4e870 */
[----:B------:R-:W-:Y:S01]  /*40e0*/  UMOV UR24, UR33 ;  /* 0x0000002100187c82 */ /* 0x000fe20008000000 */
[----:B------:R-:W-:-:S09]  /*40f0*/  UMOV UR10, UR23 ;  /* 0x00000017000a7c82 */ /* 0x000fd20008000000 */
.L_x_83:
[----:B--2---:R-:W-:Y:S01]  /*4100*/  ULEA UR5, UR10, UR26, 0x3 ;  /* 0x0000001a0a057291 */ /* 0x004fe2000f8e18ff */
[----:B---3--:R-:W-:Y:S11]  /*4110*/  @P2 BRA `(.L_x_81) ;  /* 0x00000000000c2947 */ /* 0x008ff60003800000 */
[----:B-1----:R-:W-:Y:S04]  /*4120*/  SHF.L.U32 R4, R2, 0x1f, RZ ;  /* 0x0000001f02047819 */ /* 0x002fe800000006ff */
[----:B------:R-:W1:Y:S02]  /*4130*/  SYNCS.PHASECHK.TRANS64.TRYWAIT P0, [UR5], R4 ;  /* 0x00000004ff0075a7 */ /* 0x000e640008001105 */
[----:B-1----:R-:W-:Y:S05]  /*4140*/  @!P0 BRA `(.L_x_82) ;  /* 0x0000005c00008947 */ /* 0x002fea0003800000 */
.L_x_81:
[----:B------:R-:W-:Y:S01]  /*4150*/  UISETP.NE.AND UP0, UPT, UR24, 0x1, UPT ;  /* 0x000000011800788c */ /* 0x000fe2000bf05270 */
[----:B------:R-:W-:Y:S01]  /*4160*/  PLOP3.LUT P2, PT, PT, PT, PT, 0x80, 0x8 ;  /* 0x000000000008781c */ /* 0x000fe20003f4f070 */
[----:B------:R-:W-:Y:S02]  /*4170*/  UIADD3 UR4, UPT, UPT, UR10, 0x1, URZ ;  /* 0x000000010a047890 */ /* 0x000fe4000fffe0ff */
[----:B------:R-:W-:Y:S02]  /*4180*/  UIADD3 UR25, UPT, UPT, UR5, 0x68, URZ ;  /* 0x0000006805197890 */ /* 0x000fe4000fffe0ff */
[----:B------:R-:W-:Y:S01]  /*4190*/  UISETP.NE.AND UP1, UPT, UR4, 0xd, UPT ;  /* 0x0000000d0400788c */ /* 0x000fe2000bf25270 */
[----:B------:R-:W-:Y:S01]  /*41a0*/  PLOP3.LUT P0, PT, PT, PT, UP0, 0x80, 0x8 ;  /* 0x000000000008781c */ /* 0x000fe20003f0f008 */
[----:B------:R-:W-:Y:S02]  /*41b0*/  UIADD3 UR22, UPT, UPT, UR22, 0x1, URZ ;  /* 0x0000000116167890 */ /* 0x000fe4000fffe0ff */
[----:B------:R-:W-:Y:S02]  /*41c0*/  USEL UR6, URZ, 0x1, UP1 ;  /* 0x00000001ff067887 */ /* 0x000fe40008800000 */
[----:B------:R-:W-:Y:S02]  /*41d0*/  USEL UR23, UR4, URZ, UP1 ;  /* 0x000000ff04177287 */ /* 0x000fe40008800000 */
[----:B------:R-:W-:Y:S02]  /*41e0*/  UIADD3 UR24, UPT, UPT, UR24, -0x1, URZ ;  /* 0xffffffff18187890 */ /* 0x000fe4000fffe0ff */
[----:B------:R-:W-:Y:S01]  /*41f0*/  @UP0 ULEA UR4, UR23, UR26, 0x3 ;  /* 0x0000001a17040291 */ /* 0x000fe2000f8e18ff */
[----:B------:R-:W-:Y:S01]  /*4200*/  LOP3.LUT R2, R2, UR6, RZ, 0x3c, !PT ;  /* 0x0000000602027c12 */ /* 0x000fe2000f8e3cff */
[----:B------:R-:W-:Y:S02]  /*4210*/  ULEA UR6, UR10, UR30, 0x9 ;  /* 0x0000001e0a067291 */ /* 0x000fe4000f8e48ff */
[----:B------:R-:W-:Y:S01]  /*4220*/  UISETP.NE.AND UP0, UPT, UR22, UR27, UPT ;  /* 0x0000001b1600728c */ /* 0x000fe2000bf05270 */
[----:B-1----:R-:W-:Y:S01]  /*4230*/  @P0 SHF.L.U32 R0, R2, 0x1f, RZ ;  /* 0x0000001f02000819 */ /* 0x002fe200000006ff */
[----:B------:R-:W-:Y:S02]  /*4240*/  UIADD3 UR20, UPT, UPT, UR6, 0x2, URZ ;  /* 0x0000000206147890 */ /* 0x000fe4000fffe0ff */
[----:B------:R-:W-:Y:S01]  /*4250*/  UIADD3 UR16, UPT, UPT, UR6, 0x4, URZ ;  /* 0x0000000406107890 */ /* 0x000fe2000fffe0ff */
[----:B------:R2:W3:Y:S01]  /*4260*/  @P0 SYNCS.PHASECHK.TRANS64.TRYWAIT P2, [UR4], R0 ;  /* 0x00000000ff0005a7 */ /* 0x0004e20008041104 */
[----:B------:R-:W-:Y:S02]  /*4270*/  ULEA UR4, UR10, UR29, 0x9 ;  /* 0x0000001d0a047291 */ /* 0x000fe4000f8e48ff */
[----:B------:R-:W-:Y:S02]  /*4280*/  UIADD3 UR12, UPT, UPT, UR6, 0x6, URZ ;  /* 0x00000006060c7890 */ /* 0x000fe4000fffe0ff */
[----:B------:R-:W-:Y:S02]  /*4290*/  UIADD3 UR18, UPT, UPT, UR4, 0x2, URZ ;  /* 0x0000000204127890 */ /* 0x000fe4000fffe0ff */
[----:B------:R-:W-:Y:S02]  /*42a0*/  UIADD3 UR14, UPT, UPT, UR4, 0x4, URZ ;  /* 0x00000004040e7890 */ /* 0x000fe4000fffe0ff */
[----:B------:R-:W-:Y:S01]  /*42b0*/  UIADD3 UR8, UPT, UPT, UR4, 0x6, URZ ;  /* 0x0000000604087890 */ /* 0x000fe2000fffe0ff */
[----:B------:R-:W-:Y:S01]  /*42c0*/  UMOV UR7, 0x40004040 ;  /* 0x4000404000077882 */ /* 0x000fe20000000000 */
[----:B------:R-:W-:Y:S01]  /*42d0*/  UMOV UR5, 0x40004040 ;  /* 0x4000404000057882 */ /* 0x000fe20000000000 */
[----:B------:R-:W-:Y:S01]  /*42e0*/  UMOV UR21, 0x40004040 ;  /* 0x4000404000157882 */ /* 0x000fe20000000000 */
[----:B------:R2:W-:Y:S01]  /*42f0*/  UTCHMMA.2CTA gdesc[UR4], gdesc[UR6], tmem[UR11], tmem[UR40], idesc[UR41], UP2 ;  /* 0x00ff2806040075ea */ /* 0x0005e2000920000b */
[----:B------:R-:W-:Y:S01]  /*4300*/  UPLOP3.LUT UP2, UPT, UPT, UPT, UPT, 0x80, 0x8 ;  /* 0x000000000008789c */ /* 0x000fe20003f4f070 */
[----:B------:R-:W-:Y:S01]  /*4310*/  UMOV UR19, 0x40004040 ;  /* 0x4000404000137882 */ /* 0x000fe20000000000 */
[----:B------:R-:W-:Y:S01]  /*4320*/  UMOV UR17, 0x40004040 ;  /* 0x4000404000117882 */ /* 0x000fe20000000000 */
[----:B------:R2:W-:Y:S01]  /*4330*/  UTCHMMA.2CTA gdesc[UR18], gdesc[UR20], tmem[UR11], tmem[UR38], idesc[UR39], UPT ;  /* 0x00ff2614120075ea */ /* 0x0005e2000ba0000b */
[----:B------:R-:W-:Y:S01]  /*4340*/  UMOV UR15, 0x40004040 ;  /* 0x40004040000f7882 */ /* 0x000fe20000000000 */
[----:B------:R-:W-:Y:S01]  /*4350*/  UMOV UR13, 0x40004040 ;  /* 0x40004040000d7882 */ /* 0x000fe20000000000 */
[----:B------:R-:W-:Y:S01]  /*4360*/  UMOV UR9, 0x40004040 ;  /* 0x4000404000097882 */ /* 0x000fe20000000000 */
[----:B------:R2:W-:Y:S01]  /*4370*/  UTCHMMA.2CTA gdesc[UR14], gdesc[UR16], tmem[UR11], tmem[UR36], idesc[UR37], UPT ;  /* 0x00ff24100e0075ea */ /* 0x0005e2000ba0000b */
[----:B------:R2:W-:Y:S01]  /*4380*/  UTCHMMA.2CTA gdesc[UR8], gdesc[UR12], tmem[UR11], tmem[UR34], idesc[UR35], UPT ;  /* 0x00ff220c080075ea */ /* 0x0005e2000ba0000b */
[----:B------:R2:W-:Y:S01]  /*4390*/  UTCBAR.2CTA.MULTICAST [UR25], URZ, UR28 ;  /* 0x000000ff190073e9 */ /* 0x0005e2000820081c */
[----:B------:R-:W-:Y:S01]  /*43a0*/  UMOV UR10, UR23 ;  /* 0x00000017000a7c82 */ /* 0x000fe20008000000 */
[----:B------:R-:W-:Y:S05]  /*43b0*/  BRA.U UP0, `(.L_x_83) ;  /* 0xfffffffd00507547 */ /* 0x000fea000b83ffff */
.L_x_80:
[----:B--2---:R-:W-:Y:S01]  /*43c0*/  UIADD3 UR4, UPT, UPT, UR31, 0x140, URZ ;  /* 0x000001401f047890 */ /* 0x004fe2000fffe0ff */
[----:B------:R-:W-:-:S08]  /*43d0*/  UMOV UR22, UR27 ;  /* 0x0000001b00167c82 */ /* 0x000fd00008000000 */
[----:B------:R2:W-:Y:S01]  /*43e0*/  UTCBAR.2CTA.MULTICAST [UR4], URZ, UR42 ;  /* 0x000000ff040073e9 */ /* 0x0005e2000820082a */
[----:B------:R-:W-:Y:S02]  /*43f0*/  NOP ;  /* 0x0000000000007918 */ /* 0x000fe40000000000 */
.L_x_78:
[----:B--2---:R-:W-:Y:S01]  /*4400*/  UIADD3 UR4, UPT, UPT, UR32, 0x1, URZ ;  /* 0x0000000120047890 */ /* 0x004fe2000fffe0ff */
[----:B------:R-:W-:-:S03]  /*4410*/  ISETP.NE.AND P0, PT, R8, 0x2, PT ;  /* 0x000000020800780c */ /* 0x000fc60003f05270 */
[----:B------:R-:W-:Y:S01]  /*4420*/  UISETP.NE.AND UP0, UPT, UR4, 0x4, UPT ;  /* 0x000000040400788c */ /* 0x000fe2000bf05270 */
[----:B-1----:R-:W-:Y:S02]  /*4430*/  SEL R0, RZ, 0x1, P0 ;  /* 0x00000001ff007807 */ /* 0x002fe40000000000 */
[----:B------:R-:W-:Y:S01]  /*4440*/  SEL R8, R8, RZ, P0 ;  /* 0x000000ff08087207 */ /* 0x000fe20000000000 */
[----:B------:R-:W-:Y:S01]  /*4450*/  USEL UR5, URZ, 0x1, UP0 ;  /* 0x00000001ff057887 */ /* 0x000fe20008000000 */
[----:B------:R-:W-:Y:S01]  /*4460*/  LOP3.LUT R3, R3, R0, RZ, 0x3c, !PT ;  /* 0x0000000003037212 */ /* 0x000fe200078e3cff */
[----:B------:R-:W-:-:S04]  /*4470*/  USEL UR32, UR4, URZ, UP0 ;  /* 0x000000ff04207287 */ /* 0x000fc80008000000 */
[----:B------:R-:W-:Y:S01]  /*4480*/  LOP3.LUT R9, R9, UR5, RZ, 0x3c, !PT ;  /* 0x0000000509097c12 */ /* 0x000fe2000f8e3cff */
[----:B------:R-:W-:Y:S07]  /*4490*/  @P1 BRA `(.L_x_84) ;  /* 0xfffffff800881947 */ /* 0x000fee000383ffff */
[----:B------:R-:W1:Y:S01]  /*44a0*/  S2UR UR8, SR_CgaCtaId ;  /* 0x00000000000879c3 */ /* 0x000e620000008800 */
[----:B------:R-:W-:Y:S01]  /*44b0*/  ELECT P0, URZ, PT ;  /* 0x0000000000ff782f */ /* 0x000fe20003800000 */
[----:B------:R-:W-:Y:S01]  /*44c0*/  HFMA2 R0, -RZ, RZ, 0, 5.9604644775390625e-08 ;  /* 0x00000001ff007431 */ /* 0x000fe200000001ff */
[----:B------:R-:W-:-:S05]  /*44d0*/  UMOV UR4, 0x40 ;  /* 0x0000004000047882 */ /* 0x000fca0000000000 */
[----:B------:R-:W-:Y:S01]  /*44e0*/  UVIRTCOUNT.DEALLOC.SMPOOL 0x80 ;  /* 0x000000800000784c */ /* 0x000fe20000000000 */
[----:B------:R-:W-:Y:S02]  /*44f0*/  UISETP.NE.AND UP1, UPT, UR48, URZ, UPT ;  /* 0x000000ff3000728c */ /* 0x000fe4000bf25270 */
[----:B-1----:R-:W-:-:S09]  /*4500*/  ULEA UR8, UR8, UR4, 0x18 ;  /* 0x0000000408087291 */ /* 0x002fd2000f8ec0ff */
[----:B------:R1:W-:Y:S01]  /*4510*/  @P0 STS.U8 [UR8+0x1c], R0 ;  /* 0x00001c00ff000988 */ /* 0x0003e20008000008 */
[----:B------:R-:W-:Y:S05]  /*4520*/  BRA.U UP1, `(.L_x_85) ;  /* 0x0000000101a07547 */ /* 0x000fea000b800000 */
[----:B------:R-:W-:Y:S01]  /*4530*/  UIADD3 UR7, UPT, UPT, UR26, 0x160, URZ ;  /* 0x000001601a077890 */ /* 0x000fe2000fffe0ff */
[----:B------:R-:W-:-:S03]  /*4540*/  SHF.L.U32 R2, R9, 0x1f, RZ ;  /* 0x0000001f09027819 */ /* 0x000fc600000006ff */
[----:B------:R-:W-:-:S09]  /*4550*/  ULEA UR4, UR32, UR7, 0x3 ;  /* 0x0000000720047291 */ /* 0x000fd2000f8e18ff */
[----:B------:R-:W2:Y:S02]  /*4560*/  SYNCS.PHASECHK.TRANS64.TRYWAIT P0, [UR4], R2 ;  /* 0x00000002ff0075a7 */ /* 0x000ea40008001104 */
[----:B--2---:R-:W-:Y:S05]  /*4570*/  @!P0 BRA `(.L_x_86) ;  /* 0x00000058000c8947 */ /* 0x004fea0003800000 */
.L_x_200:
        /* <DEDUP_REMOVED lines=9> */
.L_x_202:
        /* <DEDUP_REMOVED lines=9> */
.L_x_204:
[----:B------:R-:W-:-:S04]  /*46a0*/  UIADD3 UR4, UPT, UPT, UR4, 0x1, URZ ;  /* 0x0000000104047890 */ /* 0x000fc8000fffe0ff */
[----:B------:R-:W-:-:S04]  /*46b0*/  UISETP.NE.AND UP0, UPT, UR4, 0x4, UPT ;  /* 0x000000040400788c */ /* 0x000fc8000bf05270 */
[----:B------:R-:W-:Y:S02]  /*46c0*/  USEL UR5, URZ, 0x1, UP0 ;  /* 0x00000001ff057887 */ /* 0x000fe40008000000 */
[----:B------:R-:W-:-:S04]  /*46d0*/  USEL UR4, UR4, URZ, UP0 ;  /* 0x000000ff04047287 */ /* 0x000fc80008000000 */
[----:B------:R-:W-:Y:S01]  /*46e0*/  ULEA UR4, UR4, UR7, 0x3 ;  /* 0x0000000704047291 */ /* 0x000fe2000f8e18ff */
[----:B------:R-:W-:-:S04]  /*46f0*/  LOP3.LUT R2, R2, UR5, RZ, 0x3c, !PT ;  /* 0x0000000502027c12 */ /* 0x000fc8000f8e3cff */
[----:B------:R-:W-:Y:S01]  /*4700*/  SHF.L.U32 R2, R2, 0x1f, RZ ;  /* 0x0000001f02027819 */ /* 0x000fe200000006ff */
[----:B-1----:R-:W-:-:S04]  /*4710*/  IMAD.U32 R0, RZ, RZ, UR4 ;  /* 0x00000004ff007e24 */ /* 0x002fc8000f8e00ff */
[----:B------:R1:W2:Y:S03]  /*4720*/  SYNCS.PHASECHK.TRANS64.TRYWAIT P0, [R0+URZ], R2 ;  /* 0x00000002000075a7 */ /* 0x0002a600080011ff */
[----:B--2---:R-:W-:Y:S05]  /*4730*/  @!P0 NANOSLEEP.SYNCS 0x989680 ;  /* 0x009896800000895d */ /* 0x004fea0003900000 */
[----:B------:R-:W2:Y:S02]  /*4740*/  @!P0 SYNCS.PHASECHK.TRANS64 P0, [R0+URZ], R2 ;  /* 0x00000002000085a7 */ /* 0x000ea400080010ff */
[----:B--2---:R-:W-:Y:S05]  /*4750*/  @P0 BRA `(.L_x_89) ;  /* 0x0000000000200947 */ /* 0x004fea0003800000 */
.L_x_90:
[----:B--2---:R2:W4:Y:S02]  /*4760*/  SYNCS.PHASECHK.TRANS64.TRYWAIT P0, [R0+URZ], R2 ;  /* 0x00000002000075a7 */ /* 0x00452400080011ff */
[----:B----4-:R-:W-:Y:S05]  /*4770*/  @!P0 NANOSLEEP.SYNCS 0x989680 ;  /* 0x009896800000895d */ /* 0x010fea0003900000 */
[----:B------:R-:W4:Y:S02]  /*4780*/  @!P0 SYNCS.PHASECHK.TRANS64 P0, [R0+URZ], R2 ;  /* 0x00000002000085a7 */ /* 0x000f2400080010ff */
[----:B----4-:R-:W-:Y:S05]  /*4790*/  @!P0 BRA `(.L_x_90) ;  /* 0xfffffffc00f08947 */ /* 0x010fea000383ffff */
[----:B------:R-:W-:Y:S05]  /*47a0*/  BRA `(.L_x_89) ;  /* 0x00000000000c7947 */ /* 0x000fea0003800000 */
.L_x_85:
[----:B------:R-:W-:-:S04]  /*47b0*/  UIADD3 UR4, UPT, UPT, UR26, 0x1a0, URZ ;  /* 0x000001a01a047890 */ /* 0x000fc8000fffe0ff */
[----:B------:R-:W-:-:S09]  /*47c0*/  UPRMT UR4, UR49, 0x654, UR4 ;  /* 0x0000065431047896 */ /* 0x000fd20008000004 */
[----:B------:R-:W-:Y:S03]  /*47d0*/  SYNCS.ARRIVE.TRANS64.RED.A1T0 RZ, [UR4], RZ ;  /* 0x000000ffffff79a7 */ /* 0x000fe60008100404 */
.L_x_89:
[----:B-12---:R-:W-:Y:S01]  /*47e0*/  SHF.L.U32 R2, RZ, 0x1f, RZ ;  /* 0x0000001fff027819 */ /* 0x006fe200000006ff */
[----:B------:R-:W-:Y:S01]  /*47f0*/  UIADD3 UR4, UPT, UPT, UR26, 0x1a0, URZ ;  /* 0x000001a01a047890 */ /* 0x000fe2000fffe0ff */
[----:B------:R-:W-:Y:S02]  /*4800*/  PLOP3.LUT P0, PT, PT, PT, UP1, 0x80, 0x8 ;  /* 0x000000000008781c */ /* 0x000fe40003f0f018 */
[----:B------:R-:W1:Y:S02]  /*4810*/  SYNCS.PHASECHK.TRANS64.TRYWAIT P1, [UR26+0x1a0], R2 ;  /* 0x0001a002ff0075a7 */ /* 0x000e64000802111a */
[----:B-1----:R-:W-:Y:S09]  /*4820*/  @!P1 BRA `(.L_x_91) ;  /* 0x0000005400a89947 */ /* 0x002ff20003800000 */
.L_x_206:
[----:B------:R-:W-:Y:S01]  /*4830*/  @!UP1 UPRMT UR4, UR49, 0x654, UR4 ;  /* 0x0000065431049896 */ /* 0x000fe20008000004 */
[----:B------:R-:W-:Y:S01]  /*4840*/  UMOV UR5, 0xffff ;  /* 0x0000ffff00057882 */ /* 0x000fe20000000000 */
[----:B------:R-:W-:-:S07]  /*4850*/  UMOV UR6, 0x1 ;  /* 0x0000000100067882 */ /* 0x000fce0000000000 */
[----:B------:R-:W-:Y:S01]  /*4860*/  @!P0 SYNCS.ARRIVE.TRANS64.RED.A1T0 RZ, [UR4], RZ ;  /* 0x000000ffffff89a7 */ /* 0x000fe20008100404 */
[----:B------:R-:W-:Y:S01]  /*4870*/  NOP ;  /* 0x0000000000007918 */ /* 0x000fe20000000000 */
[----:B-1----:R-:W1:Y:S01]  /*4880*/  LDS R0, [UR8+0x14] ;  /* 0x00001408ff007984 */ /* 0x002e620008000800 */
[----:B------:R-:W-:-:S04]  /*4890*/  ULOP3.LUT UR4, UR44, 0xffff, URZ, 0xc0, !UPT ;  /* 0x0000ffff2c047892 */ /* 0x000fc8000f8ec0ff */
[----:B------:R-:W-:-:S04]  /*48a0*/  USHF.R.U32.HI UR4, URZ, 0x5, UR4 ;  /* 0x00000005ff047899 */ /* 0x000fc80008011604 */
[----:B------:R-:W-:Y:S02]  /*48b0*/  USHF.L.U32 UR5, UR5, UR4, URZ ;  /* 0x0000000405057299 */ /* 0x000fe400080006ff */
[----:B------:R-:W-:-:S04]  /*48c0*/  USHF.L.U32 UR4, UR6, UR4, URZ ;  /* 0x0000000406047299 */ /* 0x000fc800080006ff */
[----:B-1----:R-:W-:-:S04]  /*48d0*/  LOP3.LUT R0, R0, UR5, RZ, 0xc0, !PT ;  /* 0x0000000500007c12 */ /* 0x002fc8000f8ec0ff */
[----:B------:R-:W-:-:S13]  /*48e0*/  ISETP.NE.AND P0, PT, R0, UR5, PT ;  /* 0x0000000500007c0c */ /* 0x000fda000bf05270 */
[----:B------:R-:W-:Y:S05]  /*48f0*/  @P0 BRA `(.L_x_92) ;  /* 0x0000000000580947 */ /* 0x000fea0003800000 */
[----:B------:R-:W1:Y:S02]  /*4900*/  LDS R0, [UR8+0x18] ;  /* 0x00001808ff007984 */ /* 0x000e640008000800 */
[----:B-1----:R-:W-:-:S04]  /*4910*/  LOP3.LUT R0, R0, UR4, RZ, 0xc0, !PT ;  /* 0x0000000400007c12 */ /* 0x002fc8000f8ec0ff */
[----:B------:R-:W-:-:S13]  /*4920*/  ISETP.NE.AND P0, PT, R0, UR4, PT ;  /* 0x0000000400007c0c */ /* 0x000fda000bf05270 */
[----:B------:R-:W-:Y:S05]  /*4930*/  @P0 BRA `(.L_x_93) ;  /* 0x00000000003c0947 */ /* 0x000fea0003800000 */
[----:B------:R-:W1:Y:S01]  /*4940*/  S2R R2, SR_LANEID ;  /* 0x0000000000027919 */ /* 0x000e620000000000 */
[----:B------:R-:W-:-:S06]  /*4950*/  ULOP3.LUT UR5, URZ, UR5, URZ, 0x33, !UPT ;  /* 0x00000005ff057292 */ /* 0x000fcc000f8e33ff */
[----:B------:R-:W-:-:S04]  /*4960*/  IMAD.U32 R0, RZ, RZ, UR5 ;  /* 0x00000005ff007e24 */ /* 0x000fc8000f8e00ff */
[----:B------:R2:W4:Y:S02]  /*4970*/  REDUX UR7, R0 ;  /* 0x00000000000773c4 */ /* 0x0005240000000000 */
[----:B------:R1:W-:Y:S01]  /*4980*/  UTCATOMSWS.AND URZ, UR5 ;  /* 0x0000000500ff79e3 */ /* 0x0003e20008000000 */
[----:B--2---:R-:W-:Y:S01]  /*4990*/  LOP3.LUT R0, RZ, UR4, RZ, 0x33, !PT ;  /* 0x00000004ff007c12 */ /* 0x004fe2000f8e33ff */
[----:B------:R-:W-:Y:S02]  /*49a0*/  VOTEU.ANY UR4, UPT, PT ;  /* 0x0000000000047886 */ /* 0x000fe400038e0100 */
[----:B------:R-:W-:Y:S02]  /*49b0*/  UFLO.U32 UR4, UR4 ;  /* 0x00000004000472bd */ /* 0x000fe400080e0000 */
[----:B------:R-:W2:Y:S04]  /*49c0*/  REDUX UR6, R0 ;  /* 0x00000000000673c4 */ /* 0x000ea80000000000 */
[----:B-1----:R-:W-:-:S02]  /*49d0*/  ISETP.EQ.U32.AND P0, PT, R2, UR4, PT ;  /* 0x0000000402007c0c */ /* 0x002fc4000bf02070 */
[----:B----4-:R-:W-:-:S11]  /*49e0*/  MOV R2, UR7 ;  /* 0x0000000700027c02 */ /* 0x010fd60008000f00 */
[----:B------:R1:W-:Y:S01]  /*49f0*/  @P0 ATOMS.AND RZ, [UR8+0x14], R2 ;  /* 0x00001402ffff098c */ /* 0x0003e2000a800008 */
[----:B--2---:R-:W-:-:S05]  /*4a00*/  IMAD.U32 R0, RZ, RZ, UR6 ;  /* 0x00000006ff007e24 */ /* 0x004fca000f8e00ff */
[----:B------:R1:W-:Y:S01]  /*4a10*/  @P0 ATOMS.AND RZ, [UR8+0x18], R0 ;  /* 0x00001800ffff098c */ /* 0x0003e2000a800008 */
[----:B------:R-:W-:Y:S05]  /*4a20*/  BRA `(.L_x_94) ;  /* 0x0000000000147947 */ /* 0x000fea0003800000 */
.L_x_93:
[----:B------:R-:W-:Y:S02]  /*4a30*/  MOV R2, 0x4a50 ;  /* 0x00004a5000027802 */ /* 0x000fe40000000f00 */
[----:B---3-5:R-:W-:Y:S05]  /*4a40*/  CALL.REL.NOINC `($__internal_0_$__cuda_sm10x_tcgen05_guardrail_trap_col_being_dealloced_not_returned_by_alloc) ;  /* 0x0000005800887944 */ /* 0x028fea0003c00000 */
[----:B------:R-:W-:Y:S05]  /*4a50*/  BRA `(.L_x_94) ;  /* 0x0000000000087947 */ /* 0x000fea0003800000 */
.L_x_92:
[----:B------:R-:W-:Y:S02]  /*4a60*/  MOV R2, 0x4a80 ;  /* 0x00004a8000027802 */ /* 0x000fe40000000f00 */
[----:B---3-5:R-:W-:Y:S05]  /*4a70*/  CALL.REL.NOINC `($__internal_2_$__cuda_sm10x_tcgen05_guardrail_trap_unallocated_columns_being_dealloced) ;  /* 0x0000005800947944 */ /* 0x028fea0003c00000 */
.L_x_94:
[----:B------:R-:W-:Y:S01]  /*4a80*/  NOP ;  /* 0x0000000000007918 */ /* 0x000fe20000000000 */
[----:B------:R-:W-:Y:S05]  /*4a90*/  EXIT ;  /* 0x000000000000794d */ /* 0x000fea0003800000 */
.L_x_65:
[----:B------:R-:W-:-:S09]  /*4aa0*/  UISETP.NE.OR UP0, UPT, UR23, 0x3, !UP4 ;  /* 0x000000031700788c */ /* 0x000fd2000e705670 */
[----:B------:R-:W-:Y:S05]  /*4ab0*/  BRA.U UP0, `(.L_x_95) ;  /* 0x0000001100b87547 */ /* 0x000fea000b800000 */
[----:B------:R-:W2:Y:S01]  /*4ac0*/  LDCU UR31, c[0x0][0x370] ;  /* 0x00006e00ff1f77ac */ /* 0x000ea20008000800 */
[----:B------:R-:W3:Y:S01]  /*4ad0*/  LDC.64 R16, c[0x0][0x348] ;  /* 0x0000d200ff107b82 */ /* 0x000ee20000000a00 */
[----:B------:R-:W-:Y:S02]  /*4ae0*/  HFMA2 R13, -RZ, RZ, 0, 0 ;  /* 0x00000000ff0d7431 */ /* 0x000fe400000001ff */
[----:B------:R-:W-:Y:S01]  /*4af0*/  IMAD.MOV.U32 R15, RZ, RZ, 0x1 ;  /* 0x00000001ff0f7424 */ /* 0x000fe200078e00ff */
[----:B------:R-:W2:Y:S01]  /*4b00*/  LDCU.128 UR48, c[0x0][0xb10] ;  /* 0x00016200ff3077ac */ /* 0x000ea20008000c00 */
[----:B------:R-:W-:Y:S01]  /*4b10*/  IMAD.MOV.U32 R14, RZ, RZ, RZ ;  /* 0x000000ffff0e7224 */ /* 0x000fe200078e00ff */
[----:B------:R-:W-:Y:S01]  /*4b20*/  MOV R7, 0x1000 ;  /* 0x0000100000077802 */ /* 0x000fe20000000f00 */
[----:B------:R-:W4:Y:S01]  /*4b30*/  LDCU UR30, c[0x0][0x374] ;  /* 0x00006e80ff1e77ac */ /* 0x000f220008000800 */
[----:B------:R-:W1:Y:S01]  /*4b40*/  LDC.64 R2, c[0x0][0x888] ;  /* 0x00022200ff027b82 */ /* 0x000e620000000a00 */
[----:B------:R-:W4:Y:S01]  /*4b50*/  LDCU UR15, c[0x0][0xb0c] ;  /* 0x00016180ff0f77ac */ /* 0x000f220008000800 */
[----:B------:R-:W3:Y:S06]  /*4b60*/  LDCU UR52, c[0x0][0xb20] ;  /* 0x00016400ff3477ac */ /* 0x000eec0008000800 */
[----:B------:R-:W1:Y:S01]  /*4b70*/  LDC.64 R4, c[0x0][0x890] ;  /* 0x00022400ff047b82 */ /* 0x000e620000000a00 */
[----:B------:R-:W3:Y:S01]  /*4b80*/  LDCU UR4, c[0x0][0xb30] ;  /* 0x00016600ff0477ac */ /* 0x000ee20008000800 */
[----:B------:R-:W-:Y:S01]  /*4b90*/  UMOV UR21, 0x400 ;  /* 0x0000040000157882 */ /* 0x000fe20000000000 */
[----:B--2---:R-:W-:-:S02]  /*4ba0*/  UIMAD.WIDE.U32 UR6, UR31, UR48, URZ ;  /* 0x000000301f0672a5 */ /* 0x004fc4000f8e00ff */
[----:B----4-:R-:W-:Y:S02]  /*4bb0*/  UIMAD.WIDE.U32 UR8, UR30, UR51, URZ ;  /* 0x000000331e0872a5 */ /* 0x010fe4000f8e00ff */
[----:B------:R-:W-:Y:S02]  /*4bc0*/  ULEA UR21, UR47, UR21, 0x18 ;  /* 0x000000152f157291 */ /* 0x000fe4000f8ec0ff */
[----:B------:R-:W-:Y:S02]  /*4bd0*/  UPLOP3.LUT UP2, UPT, UPT, UPT, UPT, 0x40, 0x4 ;  /* 0x000000000004789c */ /* 0x000fe40003f4e870 */
[----:B------:R-:W-:Y:S01]  /*4be0*/  UIADD3 UR37, UPT, UPT, UR21, 0xe8, URZ ;  /* 0x000000e815257890 */ /* 0x000fe2000fffe0ff */
[----:B------:R-:W-:Y:S01]  /*4bf0*/  UMOV UR6, UR7 ;  /* 0x0000000700067c82 */ /* 0x000fe20008000000 */
[----:B------:R-:W-:Y:S01]  /*4c00*/  UMOV UR38, UR9 ;  /* 0x0000000900267c82 */ /* 0x000fe20008000000 */
[----:B------:R-:W-:Y:S02]  /*4c10*/  UISETP.GE.AND UP0, UPT, UR45, 0x1, UPT ;  /* 0x000000012d00788c */ /* 0x000fe4000bf06270 */
[----:B------:R-:W-:Y:S01]  /*4c20*/  UISETP.NE.AND UP4, UPT, UR45, 0x1, UPT ;  /* 0x000000012d00788c */ /* 0x000fe2000bf85270 */
[----:B------:R-:W2:Y:S01]  /*4c30*/  LDCU.64 UR22, c[0x0][0xb28] ;  /* 0x00016500ff1677ac */ /* 0x000ea20008000a00 */
[----:B------:R-:W-:-:S02]  /*4c40*/  UISETP.NE.AND UP6, UPT, UR15, 0x1, UPT ;  /* 0x000000010f00788c */ /* 0x000fc4000bfc5270 */
[----:B------:R-:W-:Y:S02]  /*4c50*/  UISETP.NE.AND UP5, UPT, UR50, 0x1, UPT ;  /* 0x000000013200788c */ /* 0x000fe4000bfa5270 */
[----:B------:R-:W-:Y:S02]  /*4c60*/  UIADD3 UR41, UPT, UPT, UR21, 0xd0, URZ ;  /* 0x000000d015297890 */ /* 0x000fe4000fffe0ff */
[----:B------:R-:W-:Y:S02]  /*4c70*/  UIADD3 UR33, UPT, UPT, UR21, 0xd8, URZ ;  /* 0x000000d815217890 */ /* 0x000fe4000fffe0ff */
[----:B------:R-:W-:Y:S02]  /*4c80*/  UIADD3 UR25, UPT, UPT, UR21, 0xe0, URZ ;  /* 0x000000e015197890 */ /* 0x000fe4000fffe0ff */
[----:B------:R-:W-:Y:S02]  /*4c90*/  UPRMT UR37, UR47, 0x654, UR37 ;  /* 0x000006542f257896 */ /* 0x000fe40008000025 */
[----:B------:R-:W-:-:S02]  /*4ca0*/  USHF.R.U32.HI UR39, URZ, UR49, UR6 ;  /* 0x00000031ff277299 */ /* 0x000fc40008011606 */
[----:B---3--:R-:W-:Y:S02]  /*4cb0*/  USHF.R.U32.HI UR38, URZ, UR52, UR38 ;  /* 0x00000034ff267299 */ /* 0x008fe40008011626 */
[----:B------:R-:W-:-:S11]  /*4cc0*/  UISETP.NE.AND UP3, UPT, UR4, 0x1, UPT ;  /* 0x000000010400788c */ /* 0x000fd6000bf65270 */
.L_x_106:
[C---:B------:R-:W-:Y:S02]  /*4cd0*/  LEA R12, R14.reuse, UR21, 0x3 ;  /* 0x000000150e0c7c11 */ /* 0x040fe4000f8e18ff */
[----:B------:R-:W-:Y:S02]  /*4ce0*/  SHF.L.U32 R0, R13, 0x1f, RZ ;  /* 0x0000001f0d007819 */ /* 0x000fe400000006ff */
[----:B------:R-:W-:Y:S02]  /*4cf0*/  LEA R8, R14, UR21, 0x4 ;  /* 0x000000150e087c11 */ /* 0x000fe4000f8e20ff */
[----:B---3--:R-:W3:Y:S02]  /*4d00*/  SYNCS.PHASECHK.TRANS64.TRYWAIT P0, [R12+URZ+0x120], R0 ;  /* 0x000120000c0075a7 */ /* 0x008ee400080011ff */
[----:B---3--:R-:W-:Y:S05]  /*4d10*/  @!P0 BRA `(.L_x_96) ;  /* 0x0000005000848947 */ /* 0x008fea0003800000 */
.L_x_207:
[----:B------:R-:W4:Y:S01]  /*4d20*/  LDS.128 R8, [R8+0x1b0] ;  /* 0x0001b00008087984 */ /* 0x000f220000000c00 */
[----:B------:R-:W-:Y:S01]  /*4d30*/  UISETP.GE.AND UP0, UPT, UR45, 0x1, UPT ;  /* 0x000000012d00788c */ /* 0x000fe2000bf06270 */
[----:B------:R-:W-:Y:S01]  /*4d40*/  @!PT LDS RZ, [RZ] ;  /* 0x00000000fffff984 */ /* 0x000fe20000000800 */
[----:B------:R-:W-:Y:S01]  /*4d50*/  @!PT LDS RZ, [RZ] ;  /* 0x00000000fffff984 */ /* 0x000fe20000000800 */
[----:B------:R-:W-:Y:S01]  /*4d60*/  @!PT LDS RZ, [RZ] ;  /* 0x00000000fffff984 */ /* 0x000fe20000000800 */
[----:B------:R-:W-:Y:S01]  /*4d70*/  @!PT LDS RZ, [RZ] ;  /* 0x00000000fffff984 */ /* 0x000fe20000000800 */
[----:B------:R1:W-:Y:S06]  /*4d80*/  MEMBAR.ALL.CTA ;  /* 0x0000000000007992 */ /* 0x0003ec0000008000 */
[----:B-1----:R-:W1:Y:S01]  /*4d90*/  FENCE.VIEW.ASYNC.S ;  /* 0x00000000000073c6 */ /* 0x002e620000000000 */
[----:B----4-:R-:W-:Y:S11]  /*4da0*/  LOP3.LUT P0, RZ, R10, 0x1, RZ, 0xc0, !PT ;  /* 0x000000010aff7812 */ /* 0x010ff6000780c0ff */
[----:B------:R-:W-:Y:S02]  /*4db0*/  @!UPT UIADD3 URZ, UPT, UPT, URZ, URZ, URZ ;  /* 0x000000fffffff290 */ /* 0x000fe4000fffe0ff */
[----:B-1----:R-:W-:Y:S01]  /*4dc0*/  VOTEU.ANY UP1, P0 ;  /* 0x0000000000ff7886 */ /* 0x002fe20000020100 */
[----:B------:R-:W-:Y:S11]  /*4dd0*/  PLOP3.LUT P0, PT, PT, PT, UP1, 0x80, 0x8 ;  /* 0x000000000008781c */ /* 0x000ff60003f0f018 */
[----:B------:R-:W-:Y:S02]  /*4de0*/  @!UPT UIADD3 URZ, UPT, UPT, URZ, URZ, URZ ;  /* 0x000000fffffff290 */ /* 0x000fe4000fffe0ff */
[----:B---3--:R-:W-:Y:S02]  /*4df0*/  @P0 SHF.R.U32.HI R0, RZ, 0x10, R9 ;  /* 0x00000010ff000819 */ /* 0x008fe40000011609 */
[----:B------:R-:W-:Y:S02]  /*4e00*/  @P0 MOV R6, R8 ;  /* 0x0000000800060202 */ /* 0x000fe40000000f00 */
[----:B------:R-:W-:Y:S01]  /*4e10*/  @P0 R2UR UR4, R0 ;  /* 0x00000000000402ca */ /* 0x000fe200000e0000 */
[----:B------:R-:W-:Y:S01]  /*4e20*/  VIADD R0, R12, 0x130 ;  /* 0x000001300c007836 */ /* 0x000fe20000000000 */
[----:B------:R-:W-:Y:S02]  /*4e30*/  @P0 LOP3.LUT R8, R9, 0xffff, RZ, 0xc0, !PT ;  /* 0x0000ffff09080812 */ /* 0x000fe400078ec0ff */
[----:B------:R-:W-:Y:S02]  /*4e40*/  @P0 R2UR UR6, R6 ;  /* 0x00000000060602ca */ /* 0x000fe400000e0000 */
[----:B------:R-:W-:Y:S02]  /*4e50*/  PRMT R0, RZ, 0x654, R0 ;  /* 0x00000654ff007816 */ /* 0x000fe40000000000 */
[----:B------:R-:W-:Y:S02]  /*4e60*/  @P0 R2UR UR5, R8 ;  /* 0x00000000080502ca */ /* 0x000fe400000e0000 */
[----:B------:R1:W-:Y:S03]  /*4e70*/  SYNCS.ARRIVE.TRANS64.RED.A1T0 RZ, [R0+URZ], RZ ;  /* 0x000000ff00ff79a7 */ /* 0x0003e600081004ff */
[----:B------:R-:W-:Y:S04]  /*4e80*/  @UP1 UMOV UR29, UR4 ;  /* 0x00000004001d1c82 */ /* 0x000fe80008000000 */
[----:B------:R-:W-:Y:S04]  /*4e90*/  @UP1 UMOV UR14, UR6 ;  /* 0x00000006000e1c82 */ /* 0x000fe80008000000 */
[----:B------:R-:W-:Y:S01]  /*4ea0*/  @UP1 UMOV UR13, UR5 ;  /* 0x00000005000d1c82 */ /* 0x000fe20008000000 */
[----:B------:R-:W-:Y:S05]  /*4eb0*/  BRA.U !UP0, `(.L_x_97) ;  /* 0x0000000108a47547 */ /* 0x000fea000b800000 */
[----:B------:R-:W-:Y:S02]  /*4ec0*/  UIMAD.WIDE.U32 UR16, UR13, UR51, URZ ;  /* 0x000000330d1072a5 */ /* 0x000fe4000f8e00ff */
[----:B------:R-:W-:Y:S02]  /*4ed0*/  UIMAD.WIDE.U32 UR18, UR14, UR48, URZ ;  /* 0x000000300e1272a5 */ /* 0x000fe4000f8e00ff */
[----:B------:R-:W-:Y:S02]  /*4ee0*/  USEL UR4, UR30, UR38, !UP5 ;  /* 0x000000261e047287 */ /* 0x000fe4000e800000 */
[----:B------:R-:W-:Y:S02]  /*4ef0*/  USEL UR7, UR31, UR39, !UP6 ;  /* 0x000000271f077287 */ /* 0x000fe4000f000000 */
[----:B--2---:R-:W-:Y:S02]  /*4f00*/  UIMAD.WIDE.U32 UR8, UR4, UR22, URZ ;  /* 0x00000016040872a5 */ /* 0x004fe4000f8e00ff */
[----:B------:R-:W-:Y:S01]  /*4f10*/  UIMAD.WIDE.U32 UR10, UR7, UR22, URZ ;  /* 0x00000016070a72a5 */ /* 0x000fe2000f8e00ff */
[----:B------:R-:W-:Y:S02]  /*4f20*/  UMOV UR5, UR17 ;  /* 0x0000001100057c82 */ /* 0x000fe40008000000 */
[----:B------:R-:W-:Y:S03]  /*4f30*/  USHF.R.U32.HI UR6, URZ, UR52, UR5 ;  /* 0x00000034ff067299 */ /* 0x000fe60008011605 */
[----:B------:R-:W-:Y:S01]  /*4f40*/  UMOV UR5, UR19 ;  /* 0x0000001300057c82 */ /* 0x000fe20008000000 */
[----:B------:R-:W-:Y:S02]  /*4f50*/  USEL UR6, UR13, UR6, !UP5 ;  /* 0x000000060d067287 */ /* 0x000fe4000e800000 */
[----:B------:R-:W-:Y:S03]  /*4f60*/  USHF.R.U32.HI UR12, URZ, UR49, UR5 ;  /* 0x00000031ff0c7299 */ /* 0x000fe60008011605 */
[----:B------:R-:W-:Y:S02]  /*4f70*/  UMOV UR5, UR9 ;  /* 0x0000000900057c82 */ /* 0x000fe40008000000 */
[----:B------:R-:W-:Y:S03]  /*4f80*/  @UP4 USHF.R.U32.HI UR4, URZ, UR23, UR5 ;  /* 0x00000017ff044299 */ /* 0x000fe60008011605 */
[----:B------:R-:W-:Y:S01]  /*4f90*/  UMOV UR5, UR11 ;  /* 0x0000000b00057c82 */ /* 0x000fe20008000000 */
[----:B------:R-:W-:Y:S02]  /*4fa0*/  UIMAD UR4, UR45, UR4, URZ ;  /* 0x000000042d0472a4 */ /* 0x000fe4000f8e02ff */
[----:B------:R-:W-:Y:S02]  /*4fb0*/  @UP4 USHF.R.U32.HI UR7, URZ, UR23, UR5 ;  /* 0x00000017ff074299 */ /* 0x000fe40008011605 */
[----:B------:R-:W-:Y:S02]  /*4fc0*/  UIMAD.WIDE.U32 UR10, UR6, UR22, URZ ;  /* 0x00000016060a72a5 */ /* 0x000fe4000f8e00ff */
[----:B------:R-:W-:Y:S02]  /*4fd0*/  USEL UR5, UR14, UR12, !UP6 ;  /* 0x0000000c0e057287 */ /* 0x000fe4000f000000 */
[----:B------:R-:W-:Y:S02]  /*4fe0*/  UIMAD UR8, UR45, UR7, URZ ;  /* 0x000000072d0872a4 */ /* 0x000fe4000f8e02ff */
[----:B------:R-:W-:Y:S03]  /*4ff0*/  UISETP.GE.AND UP0, UPT, UR6, UR4, UPT ;  /* 0x000000040600728c */ /* 0x000fe6000bf06270 */
[----:B------:R-:W-:Y:S01]  /*5000*/  UMOV UR4, UR11 ;  /* 0x0000000b00047c82 */ /* 0x000fe20008000000 */
[----:B------:R-:W-:Y:S02]  /*5010*/  UISETP.GE.OR UP0, UPT, UR5, UR8, UP0 ;  /* 0x000000080500728c */ /* 0x000fe40008706670 */
[----:B------:R-:W-:Y:S02]  /*5020*/  USHF.R.U32.HI UR4, URZ, UR23, UR4 ;  /* 0x00000017ff047299 */ /* 0x000fe40008011604 */
[----:B------:R-:W-:Y:S02]  /*5030*/  UIMAD.WIDE.U32 UR8, UR5, UR22, URZ ;  /* 0x00000016050872a5 */ /* 0x000fe4000f8e00ff */
[----:B------:R-:W-:Y:S04]  /*5040*/  USEL UR10, UR6, UR4, !UP4 ;  /* 0x00000004060a7287 */ /* 0x000fe8000e000000 */
[----:B------:R-:W-:Y:S01]  /*5050*/  UIADD3 UR11, UPT, UPT, -UR10, URZ, URZ ;  /* 0x000000ff0a0b7290 */ /* 0x000fe2000fffe1ff */
[----:B------:R-:W-:Y:S02]  /*5060*/  @!UP0 UMOV UR4, UR9 ;  /* 0x0000000900048c82 */ /* 0x000fe40008000000 */
[----:B------:R-:W-:Y:S02]  /*5070*/  @!UP0 USHF.R.U32.HI UR4, URZ, UR23, UR4 ;  /* 0x00000017ff048299 */ /* 0x000fe40008011604 */
[----:B------:R-:W-:Y:S02]  /*5080*/  UIMAD UR8, UR45, UR11, UR6 ;  /* 0x0000000b2d0872a4 */ /* 0x000fe4000f8e0206 */
[----:B------:R-:W-:Y:S04]  /*5090*/  @!UP0 USEL UR4, UR5, UR4, !UP4 ;  /* 0x0000000405048287 */ /* 0x000fe8000e000000 */
[----:B------:R-:W-:Y:S02]  /*50a0*/  @!UP0 UIMAD UR7, UR7, UR8, UR4 ;  /* 0x00000008070782a4 */ /* 0x000fe4000f8e0204 */
[----:B------:R-:W-:Y:S02]  /*50b0*/  @!UP0 UIADD3 UR9, UPT, UPT, UR10, -UR4, URZ ;  /* 0x800000040a098290 */ /* 0x000fe4000fffe0ff */
[----:B------:R-:W-:Y:S02]  /*50c0*/  UIADD3 UR8, UPT, UPT, -UR6, URZ, URZ ;  /* 0x000000ff06087290 */ /* 0x000fe4000fffe1ff */
[----:B------:R-:W-:Y:S02]  /*50d0*/  UIADD3 UR4, UPT, UPT, -UR5, URZ, URZ ;  /* 0x000000ff05047290 */ /* 0x000fe4000fffe1ff */
[----:B------:R-:W-:Y:S03]  /*50e0*/  @!UP0 UIMAD UR6, UR9, UR45, UR5 ;  /* 0x0000002d090682a4 */ /* 0x000fe6000f8e0205 */
[----:B------:R-:W-:Y:S01]  /*50f0*/  @!UP0 UMOV UR5, UR7 ;  /* 0x0000000700058c82 */ /* 0x000fe20008000000 */
[----:B------:R-:W-:Y:S02]  /*5100*/  UIMAD UR7, UR15, UR4, UR14 ;  /* 0x000000040f0772a4 */ /* 0x000fe4000f8e020e */
[----:B------:R-:W-:Y:S02]  /*5110*/  UIMAD UR4, UR50, UR8, UR13 ;  /* 0x00000008320472a4 */ /* 0x000fe4000f8e020d */
[----:B------:R-:W-:Y:S02]  /*5120*/  UIMAD UR14, UR5, UR15, UR7 ;  /* 0x0000000f050e72a4 */ /* 0x000fe4000f8e0207 */
[----:B------:R-:W-:Y:S11]  /*5130*/  UIMAD UR13, UR6, UR50, UR4 ;  /* 0x00000032060d72a4 */ /* 0x000ff6000f8e0204 */
[----:B------:R-:W-:Y:S01]  /*5140*/  @!UPT UIADD3 URZ, UPT, UPT, URZ, URZ, URZ ;  /* 0x000000fffffff290 */ /* 0x000fe2000fffe0ff */
.L_x_97:
[----:B------:R-:W3:Y:S01]  /*5150*/  @!UP3 LDCU.128 UR8, c[0x0][0xb10] ;  /* 0x00016200ff08b7ac */ /* 0x000ee20008000c00 */
[C---:B------:R-:W-:Y:S02]  /*5160*/  ISETP.NE.U32.AND P1, PT, R4.reuse, RZ, PT ;  /* 0x000000ff0400720c */ /* 0x040fe40003f25070 */
[----:B------:R-:W-:Y:S02]  /*5170*/  ISETP.NE.U32.AND P0, PT, R4, RZ, PT ;  /* 0x000000ff0400720c */ /* 0x000fe40003f05070 */
[C---:B------:R-:W-:Y:S02]  /*5180*/  ISETP.NE.AND.EX P1, PT, R5.reuse, RZ, PT, P1 ;  /* 0x000000ff0500720c */ /* 0x040fe40003f25310 */
[----:B------:R-:W-:Y:S01]  /*5190*/  ISETP.NE.AND.EX P0, PT, R5, RZ, PT, P0 ;  /* 0x000000ff0500720c */ /* 0x000fe20003f05300 */
[----:B------:R-:W4:Y:S01]  /*51a0*/  @!UP3 LDCU UR5, c[0x0][0xb0c] ;  /* 0x00016180ff05b7ac */ /* 0x000f220008000800 */
[----:B------:R-:W-:Y:S01]  /*51b0*/  SHF.L.U32 R9, R15, 0x1f, RZ ;  /* 0x0000001f0f097819 */ /* 0x000fe200000006ff */
[----:B------:R-:W-:Y:S02]  /*51c0*/  USHF.L.U32 UR42, UR20, 0x7, URZ ;  /* 0x00000007142a7899 */ /* 0x000fe400080006ff */
[----:B------:R-:W-:Y:S02]  /*51d0*/  USHF.L.U32 UR43, UR24, 0x6, URZ ;  /* 0x00000006182b7899 */ /* 0x000fe400080006ff */
[----:B---3--:R-:W-:Y:S07]  /*51e0*/  UIMAD.WIDE.U32 UR6, UR14, UR8, URZ ;  /* 0x000000080e0672a5 */ /* 0x008fee000f8e00ff */
[----:B------:R-:W-:Y:S01]  /*51f0*/  @!UP3 UMOV UR4, UR7 ;  /* 0x000000070004bc82 */ /* 0x000fe20008000000 */
[----:B----4-:R-:W-:Y:S02]  /*5200*/  @!UP3 UISETP.NE.AND UP0, UPT, UR5, 0x1, UPT ;  /* 0x000000010500b88c */ /* 0x010fe4000bf05270 */
[----:B------:R-:W-:Y:S02]  /*5210*/  @!UP3 USHF.R.U32.HI UR4, URZ, UR9, UR4 ;  /* 0x00000009ff04b299 */ /* 0x000fe40008011604 */
[----:B------:R-:W-:Y:S02]  /*5220*/  UIMAD.WIDE.U32 UR6, UR13, UR11, URZ ;  /* 0x0000000b0d0672a5 */ /* 0x000fe4000f8e00ff */
[----:B------:R-:W-:Y:S02]  /*5230*/  @!UP3 USEL UR8, UR14, UR4, !UP0 ;  /* 0x000000040e08b287 */ /* 0x000fe4000c000000 */
[----:B------:R-:W-:Y:S03]  /*5240*/  @!UP3 UISETP.NE.AND UP0, UPT, UR10, 0x1, UPT ;  /* 0x000000010a00b88c */ /* 0x000fe6000bf05270 */
[----:B------:R-:W-:Y:S02]  /*5250*/  @!UP3 UMOV UR6, UR7 ;  /* 0x000000070006bc82 */ /* 0x000fe40008000000 */
[----:B------:R-:W3:Y:S02]  /*5260*/  @!UP3 LDCU UR4, c[0x0][0xb20] ;  /* 0x00016400ff04b7ac */ /* 0x000ee40008000800 */
[----:B---3--:R-:W-:Y:S04]  /*5270*/  @!UP3 USHF.R.U32.HI UR6, URZ, UR4, UR6 ;  /* 0x00000004ff06b299 */ /* 0x008fe80008011606 */
[----:B------:R-:W-:Y:S04]  /*5280*/  @!UP3 USEL UR6, UR13, UR6, !UP0 ;  /* 0x000000060d06b287 */ /* 0x000fe8000c000000 */
[----:B------:R-:W-:Y:S02]  /*5290*/  @!UP3 UIADD3 UR4, UPT, UPT, -UR8, UR6, URZ ;  /* 0x000000060804b290 */ /* 0x000fe4000fffe1ff */
[----:B------:R-:W-:Y:S02]  /*52a0*/  @!UP3 UIADD3 UR6, UPT, UPT, UR8, -UR6, URZ ;  /* 0x800000060806b290 */ /* 0x000fe4000fffe0ff */
[----:B------:R-:W-:Y:S02]  /*52b0*/  @!UP3 UIMAD UR14, UR4, UR5, UR14 ;  /* 0x00000005040eb2a4 */ /* 0x000fe4000f8e020e */
[----:B------:R-:W-:Y:S01]  /*52c0*/  @!UP3 UIMAD UR13, UR6, UR10, UR13 ;  /* 0x0000000a060db2a4 */ /* 0x000fe2000f8e020d */
[----:B------:R-:W-:Y:S11]  /*52d0*/  BRA.U UP2, `(.L_x_98) ;  /* 0x0000000102107547 */ /* 0x000ff6000b800000 */
[----:B------:R-:W-:Y:S04]  /*52e0*/  MOV R6, UR46 ;  /* 0x0000002e00067c02 */ /* 0x000fe80008000f00 */
[----:B------:R-:W-:Y:S04]  /*52f0*/  SHF.L.U32 R6, R6, 0x1f, RZ ;  /* 0x0000001f06067819 */ /* 0x000fe800000006ff */
[----:B------:R-:W3:Y:S02]  /*5300*/  SYNCS.PHASECHK.TRANS64.TRYWAIT P2, [UR21+0x118], R6 ;  /* 0x00011806ff0075a7 */ /* 0x000ee40008041115 */
[----:B---3--:R-:W-:Y:S05]  /*5310*/  @!P2 BRA `(.L_x_99) ;  /* 0x0000004c0018a947 */ /* 0x008fea0003800000 */
.L_x_98:
[----:B------:R-:W-:Y:S05]  /*5320*/  @!P1 BRA `(.L_x_100) ;  /* 0x0000000000309947 */ /* 0x000fea0003800000 */
[----:B------:R-:W-:Y:S01]  /*5330*/  ISETP.NE.U32.AND P1, PT, R2, RZ, PT ;  /* 0x000000ff0200720c */ /* 0x000fe20003f25070 */
[----:B------:R-:W3:Y:S01]  /*5340*/  LDCU.64 UR4, c[0x0][0x358] ;  /* 0x00006b00ff0477ac */ /* 0x000ee20008000a00 */
[----:B------:R-:W-:Y:S02]  /*5350*/  IMAD.MOV.U32 R50, RZ, RZ, 0x1 ;  /* 0x00000001ff327424 */ /* 0x000fe400078e00ff */
[----:B------:R-:W-:Y:S11]  /*5360*/  ISETP.NE.AND.EX P1, PT, R3, RZ, PT, P1 ;  /* 0x000000ff0300720c */ /* 0x000ff60003f25310 */
[----:B------:R-:W-:Y:S02]  /*5370*/  @!UPT UIADD3 URZ, UPT, UPT, URZ, URZ, URZ ;  /* 0x000000fffffff290 */ /* 0x000fe4000fffe0ff */
[----:B------:R-:W4:Y:S01]  /*5380*/  @P1 LDC.64 R10, c[0x0][0x888] ;  /* 0x00022200ff0a1b82 */ /* 0x000f220000000a00 */
[----:B-1----:R-:W-:Y:S04]  /*5390*/  @P1 IMAD R0, R4, UR36, RZ ;  /* 0x0000002404001c24 */ /* 0x002fe8000f8e02ff */
[----:B----4-:R-:W-:Y:S04]  /*53a0*/  @P1 IMAD.WIDE R10, R0, 0x4, R10 ;  /* 0x00000004000a1825 */ /* 0x010fe800078e020a */
[----:B------:R-:W-:Y:S01]  /*53b0*/  HFMA2 R0, -RZ, RZ, 0, 5.9604644775390625e-08 ;  /* 0x00000001ff007431 */ /* 0x000fe200000001ff */
[----:B---3-5:R3:W5:Y:S04]  /*53c0*/  @P1 LDG.E R27, desc[UR4][R10.64] ;  /* 0x000000040a1b1981 */ /* 0x028768000c1e1900 */
[----:B------:R-:W-:Y:S01]  /*53d0*/  @!P1 PRMT R50, R0, 0x7610, R50 ;  /* 0x0000761000329816 */ /* 0x000fe20000000032 */
[----:B---3--:R-:W4:Y:S06]  /*53e0*/  @!P1 LDC R27, c[0x0][0x880] ;  /* 0x00022000ff1b9b82 */ /* 0x008f2c0000000800 */
.L_x_100:
[----:B----45:R-:W-:Y:S01]  /*53f0*/  @!P0 FSETP.EQ.AND P1, PT, R27, RZ, PT ;  /* 0x000000ff1b00820b */ /* 0x030fe20003f22000 */
[----:B------:R-:W-:Y:S01]  /*5400*/  @!UPT UIADD3 URZ, UPT, UPT, URZ, URZ, URZ ;  /* 0x000000fffffff290 */ /* 0x000fe2000fffe0ff */
[----:B------:R-:W-:Y:S11]  /*5410*/  @!P0 BRA `(.L_x_101) ;  /* 0x0000000000188947 */ /* 0x000ff60003800000 */
[----:B------:R-:W-:Y:S02]  /*5420*/  LOP3.LUT P0, RZ, R50, 0xff, RZ, 0xc0, !PT ;  /* 0x000000ff32ff7812 */ /* 0x000fe4000780c0ff */
[----:B------:R-:W-:Y:S04]  /*5430*/  ISETP.NE.U32.AND P1, PT, R2, RZ, PT ;  /* 0x000000ff0200720c */ /* 0x000fe80003f25070 */
[----:B------:R-:W-:Y:S04]  /*5440*/  ISETP.NE.AND.EX P1, PT, R3, RZ, PT, P1 ;  /* 0x000000ff0300720c */ /* 0x000fe80003f25310 */
[----:B------:R-:W-:Y:S03]  /*5450*/  PLOP3.LUT P1, PT, P1, PT, PT, 0x8, 0x80 ;  /* 0x000000000080781c */ /* 0x000fe60000f2e170 */
[----:B------:R-:W-:Y:S11]  /*5460*/  @P0 FSETP.EQ.AND P1, PT, R27, RZ, PT ;  /* 0x000000ff1b00020b */ /* 0x000ff60003f22000 */
[----:B------:R-:W-:Y:S02]  /*5470*/  @!UPT UIADD3 URZ, UPT, UPT, URZ, URZ, URZ ;  /* 0x000000fffffff290 */ /* 0x000fe4000fffe0ff */
.L_x_101:
[----:B------:R-:W3:Y:S01]  /*5480*/  SYNCS.PHASECHK.TRANS64.TRYWAIT P2, [UR21+0xf0], R9 ;  /* 0x0000f009ff0075a7 */ /* 0x000ee20008041115 */
[----:B------:R-:W-:Y:S04]  /*5490*/  ELECT P0, URZ, PT ;  /* 0x0000000000ff782f */ /* 0x000fe80003800000 */
[----:B------:R-:W-:Y:S11]  /*54a0*/  PLOP3.LUT P1, PT, P1, P0, PT, 0xf2, 0x2f ;  /* 0x00000000002f781c */ /* 0x000ff60000f21e72 */
[----:B------:R-:W-:Y:S02]  /*54b0*/  @!UPT UIADD3 URZ, UPT, UPT, URZ, URZ, URZ ;  /* 0x000000fffffff290 */ /* 0x000fe4000fffe0ff */
[----:B------:R-:W-:Y:S05]  /*54c0*/  @!P1 IADD3 R8, P0, PT, R16, 0x580, RZ ;  /* 0x0000058010089810 */ /* 0x000fea0007f1e0ff */
[----:B-1----:R-:W-:Y:S01]  /*54d0*/  @!P1 IMAD.X R6, RZ, RZ, R17, P0 ;  /* 0x000000ffff069224 */ /* 0x002fe200000e0611 */
[----:B---3--:R-:W-:Y:S07]  /*54e0*/  @!P2 BRA `(.L_x_102) ;  /* 0x0000004800bca947 */ /* 0x008fee0003800000 */
.L_x_210:
[----:B------:R-:W-:Y:S01]  /*54f0*/  @!P1 R2UR UR5, R8 ;  /* 0x00000000080592ca */ /* 0x000fe200000e0000 */
[----:B------:R-:W-:Y:S01]  /*5500*/  VOTEU.ALL UP0, P1 ;  /* 0x0000000000ff7886 */ /* 0x000fe20000800000 */
[----:B------:R-:W-:Y:S01]  /*5510*/  @!P1 R2UR UR4, R6 ;  /* 0x00000000060492ca */ /* 0x000fe200000e0000 */
[----:B------:R-:W-:Y:S01]  /*5520*/  UMOV UR16, 0x0 ;  /* 0x0000000000107882 */ /* 0x000fe20000000000 */
[----:B------:R-:W-:Y:S01]  /*5530*/  UMOV UR17, 0x10000000 ;  /* 0x1000000000117882 */ /* 0x000fe20000000000 */
[----:B------:R-:W-:Y:S01]  /*5540*/  UMOV UR44, UR36 ;  /* 0x00000024002c7c82 */ /* 0x000fe20008000000 */
[----:B------:R-:W-:Y:S01]  /*5550*/  @!UP0 UIADD3 UR40, UPT, UPT, UR21, 0x200, URZ ;  /* 0x0000020015288890 */ /* 0x000fe2000fffe0ff */
[----:B-1----:R-:W-:Y:S01]  /*5560*/  @!P1 IMAD.MOV.U32 R0, RZ, RZ, 0x1000 ;  /* 0x00001000ff009424 */ /* 0x002fe200078e00ff */
[----:B------:R-:W-:Y:S01]  /*5570*/  @!UP0 UIADD3 UR10, UPT, UPT, UR42, 0x40, URZ ;  /* 0x000000402a0a8890 */ /* 0x000fe2000fffe0ff */
[----:B------:R-:W-:Y:S01]  /*5580*/  @!P1 IADD3 R8, P0, PT, R16, 0x580, RZ ;  /* 0x0000058010089810 */ /* 0x000fe20007f1e0ff */
[----:B------:R-:W-:Y:S01]  /*5590*/  @!UP0 UIADD3 UR8, UPT, UPT, UR21, 0xa00, URZ ;  /* 0x00000a0015088890 */ /* 0x000fe2000fffe0ff */
[----:B------:R-:W-:Y:S02]  /*55a0*/  VOTEU.ALL UP0, P1 ;  /* 0x0000000000ff7886 */ /* 0x000fe40000800000 */
[----:B------:R-:W-:Y:S01]  /*55b0*/  IMAD.U32 R10, RZ, RZ, UR5 ;  /* 0x00000005ff0a7e24 */ /* 0x000fe2000f8e00ff */
[----:B------:R-:W-:Y:S01]  /*55c0*/  UMOV UR9, UR41 ;  /* 0x0000002900097c82 */ /* 0x000fe20008000000 */
[----:B------:R-:W-:Y:S01]  /*55d0*/  IMAD.U32 R11, RZ, RZ, UR4 ;  /* 0x00000004ff0b7e24 */ /* 0x000fe2000f8e00ff */
[----:B------:R-:W-:Y:S01]  /*55e0*/  UMOV UR11, UR43 ;  /* 0x0000002b000b7c82 */ /* 0x000fe20008000000 */
[----:B------:R-:W-:Y:S01]  /*55f0*/  UMOV UR12, UR36 ;  /* 0x00000024000c7c82 */ /* 0x000fe20008000000 */
[----:B------:R-:W-:Y:S01]  /*5600*/  @!P1 R2UR UR4, R10 ;  /* 0x000000000a0492ca */ /* 0x000fe200000e0000 */
[----:B------:R-:W-:Y:S01]  /*5610*/  UPRMT UR6, UR47, 0x654, UR41 ;  /* 0x000006542f067896 */ /* 0x000fe20008000029 */
[----:B------:R-:W-:Y:S01]  /*5620*/  @!P1 R2UR UR5, R11 ;  /* 0x000000000b0592ca */ /* 0x000fe200000e0000 */
[----:B------:R-:W-:Y:S11]  /*5630*/  @!P1 IMAD.X R6, RZ, RZ, R17, P0 ;  /* 0x000000ffff069224 */ /* 0x000ff600000e0611 */
[----:B------:R-:W-:Y:S01]  /*5640*/  @!UPT UIADD3 URZ, UPT, UPT, URZ, URZ, URZ ;  /* 0x000000fffffff290 */ /* 0x000fe2000fffe0ff */
[----:B------:R1:W-:Y:S01]  /*5650*/  @!UP0 UTMALDG.3D [UR40], [UR4], desc[UR16] ;  /* 0x00001028040085b4 */ /* 0x0003e20008011000 */
[----:B------:R-:W-:Y:S05]  /*5660*/  VOTEU.ALL UP0, P1 ;  /* 0x0000000000ff7886 */ /* 0x000fea0000800000 */
[----:B------:R1:W-:Y:S01]  /*5670*/  @!UP0 UTMALDG.3D [UR8], [UR4], desc[UR16] ;  /* 0x00001008040085b4 */ /* 0x0003e20008011000 */
[----:B------:R1:W-:Y:S01]  /*5680*/  @!P1 SYNCS.ARRIVE.TRANS64.RED.A0TR RZ, [UR21+0xd0], R0 ;  /* 0x0000d000ffff99a7 */ /* 0x0003e20008300415 */
[----:B------:R-:W-:Y:S01]  /*5690*/  SYNCS.ARRIVE.TRANS64.RED.A1T0 RZ, [UR6], RZ ;  /* 0x000000ffffff79a7 */ /* 0x000fe20008100406 */
[----:B------:R-:W3:Y:S02]  /*56a0*/  SYNCS.PHASECHK.TRANS64.TRYWAIT P2, [UR21+0xf8], R9 ;  /* 0x0000f809ff0075a7 */ /* 0x000ee40008041115 */
[----:B-1-3--:R-:W-:Y:S05]  /*56b0*/  @!P2 BRA `(.L_x_103) ;  /* 0x000000480060a947 */ /* 0x00afea0003800000 */
.L_x_212:
        /* <DEDUP_REMOVED lines=10> */
[----:B------:R-:W-:Y:S02]  /*5760*/  @!UP0 UIADD3 UR10, UPT, UPT, UR42, 0x50, URZ ;  /* 0x000000502a0a8890 */ /* 0x000fe4000fffe0ff */
[----:B------:R-:W-:Y:S01]  /*5770*/  @!UP0 UIADD3 UR8, UPT, UPT, UR21, 0x1a00, URZ ;  /* 0x00001a0015088890 */ /* 0x000fe2000fffe0ff */
[----:B------:R-:W-:Y:S01]  /*5780*/  IMAD.U32 R10, RZ, RZ, UR5 ;  /* 0x00000005ff0a7e24 */ /* 0x000fe2000f8e00ff */
[----:B------:R-:W-:Y:S01]  /*5790*/  VOTEU.ALL UP0, P1 ;  /* 0x0000000000ff7886 */ /* 0x000fe20000800000 */
[----:B------:R-:W-:Y:S01]  /*57a0*/  IMAD.U32 R11, RZ, RZ, UR4 ;  /* 0x00000004ff0b7e24 */ /* 0x000fe2000f8e00ff */
[----:B------:R-:W-:Y:S01]  /*57b0*/  UMOV UR9, UR33 ;  /* 0x0000002100097c82 */ /* 0x000fe20008000000 */
[----:B------:R-:W-:Y:S01]  /*57c0*/  UMOV UR11, UR43 ;  /* 0x0000002b000b7c82 */ /* 0x000fe20008000000 */
[----:B------:R-:W-:Y:S01]  /*57d0*/  @!P1 R2UR UR4, R10 ;  /* 0x000000000a0492ca */ /* 0x000fe200000e0000 */
[----:B------:R-:W-:Y:S01]  /*57e0*/  UMOV UR12, UR36 ;  /* 0x00000024000c7c82 */ /* 0x000fe20008000000 */
[----:B------:R-:W-:Y:S01]  /*57f0*/  @!P1 R2UR UR5, R11 ;  /* 0x000000000b0592ca */ /* 0x000fe200000e0000 */
[----:B------:R-:W-:Y:S01]  /*5800*/  UPRMT UR6, UR47, 0x654, UR33 ;  /* 0x000006542f067896 */ /* 0x000fe20008000021 */
[----:B------:R-:W-:Y:S11]  /*5810*/  @!P1 IMAD.X R6, RZ, RZ, R17, P0 ;  /* 0x000000ffff069224 */ /* 0x000ff600000e0611 */
[----:B------:R1:W-:Y:S01]  /*5820*/  @!UP0 UTMALDG.3D [UR32], [UR4], desc[UR16] ;  /* 0x00001020040085b4 */ /* 0x0003e20008011000 */
[----:B------:R-:W-:Y:S05]  /*5830*/  VOTEU.ALL UP0, P1 ;  /* 0x0000000000ff7886 */ /* 0x000fea0000800000 */
[----:B------:R1:W-:Y:S01]  /*5840*/  @!UP0 UTMALDG.3D [UR8], [UR4], desc[UR16] ;  /* 0x00001008040085b4 */ /* 0x0003e20008011000 */
[----:B------:R1:W-:Y:S01]  /*5850*/  @!P1 SYNCS.ARRIVE.TRANS64.RED.A0TR RZ, [UR21+0xd8], R0 ;  /* 0x0000d800ffff99a7 */ /* 0x0003e20008300415 */
[----:B------:R-:W-:Y:S01]  /*5860*/  SYNCS.ARRIVE.TRANS64.RED.A1T0 RZ, [UR6], RZ ;  /* 0x000000ffffff79a7 */ /* 0x000fe20008100406 */
[----:B------:R-:W3:Y:S02]  /*5870*/  SYNCS.PHASECHK.TRANS64.TRYWAIT P2, [UR21+0x100], R9 ;  /* 0x00010009ff0075a7 */ /* 0x000ee40008041115 */
[----:B-1-3--:R-:W-:Y:S05]  /*5880*/  @!P2 BRA `(.L_x_104) ;  /* 0x000000480004a947 */ /* 0x00afea0003800000 */
.L_x_214:
        /* <DEDUP_REMOVED lines=9> */
[----:B------:R-:W-:Y:S01]  /*5920*/  VIADD R14, R14, 0x1 ;  /* 0x000000010e0e7836 */ /* 0x000fe20000000000 */
        /* <DEDUP_REMOVED lines=10> */
[----:B------:R-:W-:Y:S01]  /*59d0*/  UMOV UR12, UR36 ;  /* 0x00000024000c7c82 */ /* 0x000fe20008000000 */
[----:B------:R-:W-:Y:S11]  /*59e0*/  UPRMT UR6, UR47, 0x654, UR25 ;  /* 0x000006542f067896 */ /* 0x000ff60008000019 */
[----:B------:R1:W-:Y:S01]  /*59f0*/  @!UP0 UTMALDG.3D [UR24], [UR4], desc[UR16] ;  /* 0x00001018040085b4 */ /* 0x0003e20008011000 */
[----:B------:R-:W-:Y:S05]  /*5a00*/  VOTEU.ALL UP0, P1 ;  /* 0x0000000000ff7886 */ /* 0x000fea0000800000 */
[----:B------:R1:W-:Y:S01]  /*5a10*/  @!UP0 UTMALDG.3D [UR8], [UR4], desc[UR16] ;  /* 0x00001008040085b4 */ /* 0x0003e20008011000 */
[----:B------:R1:W-:Y:S01]  /*5a20*/  @!P1 SYNCS.ARRIVE.TRANS64.RED.A0TR RZ, [UR21+0xe0], R0 ;  /* 0x0000e000ffff99a7 */ /* 0x0003e20008300415 */
[----:B------:R-:W-:Y:S01]  /*5a30*/  SYNCS.ARRIVE.TRANS64.RED.A1T0 RZ, [UR6], RZ ;  /* 0x000000ffffff79a7 */ /* 0x000fe20008100406 */
[----:B------:R-:W3:Y:S02]  /*5a40*/  SYNCS.PHASECHK.TRANS64.TRYWAIT P0, [UR21+0x108], R9 ;  /* 0x00010809ff0075a7 */ /* 0x000ee40008001115 */
[----:B-1-3--:R-:W-:Y:S05]  /*5a50*/  @!P0 BRA `(.L_x_105) ;  /* 0x0000004400a88947 */ /* 0x00afea0003800000 */
.L_x_216:
[----:B------:R-:W-:Y:S01]  /*5a60*/  UPLOP3.LUT UP2, UPT, UPT, UPT, UPT, 0x80, 0x8 ;  /* 0x000000000008789c */ /* 0x000fe20003f4f070 */
[----:B------:R-:W-:Y:S01]  /*5a70*/  @!P1 IADD3 R6, P0, PT, R16, 0x580, RZ ;  /* 0x0000058010069810 */ /* 0x000fe20007f1e0ff */
[----:B------:R-:W-:Y:S01]  /*5a80*/  UMOV UR6, 0x0 ;  /* 0x0000000000067882 */ /* 0x000fe20000000000 */
[----:B------:R-:W-:Y:S01]  /*5a90*/  UMOV UR7, 0x10000000 ;  /* 0x1000000000077882 */ /* 0x000fe20000000000 */
[----:B------:R-:W-:Y:S01]  /*5aa0*/  VOTEU.ALL UP0, P1 ;  /* 0x0000000000ff7886 */ /* 0x000fe20000800000 */
[----:B------:R-:W-:Y:S01]  /*5ab0*/  @!P1 R2UR UR5, R6 ;  /* 0x00000000060592ca */ /* 0x000fe200000e0000 */
[----:B-1----:R-:W-:Y:S01]  /*5ac0*/  @!P1 IMAD.X R0, RZ, RZ, R17, P0 ;  /* 0x000000ffff009224 */ /* 0x002fe200000e0611 */
[----:B------:R-:W-:Y:S01]  /*5ad0*/  UMOV UR19, UR43 ;  /* 0x0000002b00137c82 */ /* 0x000fe20008000000 */
[----:B------:R-:W-:Y:S01]  /*5ae0*/  UMOV UR20, UR36 ;  /* 0x0000002400147c82 */ /* 0x000fe20008000000 */
[----:B------:R-:W-:Y:S01]  /*5af0*/  @!UP0 UIADD3 UR18, UPT, UPT, UR42, 0x30, URZ ;  /* 0x000000302a128890 */ /* 0x000fe2000fffe0ff */
[----:B------:R-:W-:Y:S01]  /*5b00*/  R2UR UR24, R52 ;  /* 0x00000000341872ca */ /* 0x000fe200000e0000 */
[----:B------:R-:W-:Y:S01]  /*5b10*/  @!UP0 UIADD3 UR16, UPT, UPT, UR21, 0x3200, URZ ;  /* 0x0000320015108890 */ /* 0x000fe2000fffe0ff */
[----:B------:R-:W-:Y:S01]  /*5b20*/  @!P1 R2UR UR4, R0 ;  /* 0x00000000000492ca */ /* 0x000fe200000e0000 */
[----:B------:R-:W-:Y:S01]  /*5b30*/  @!UP0 UIADD3 UR17, UPT, UPT, UR21, 0xe8, URZ ;  /* 0x000000e815118890 */ /* 0x000fe2000fffe0ff */
[----:B------:R-:W-:Y:S01]  /*5b40*/  ISETP.NE.AND P0, PT, R14, 0x2, PT ;  /* 0x000000020e00780c */ /* 0x000fe20003f05270 */
[----:B------:R-:W-:Y:S01]  /*5b50*/  @!UP0 UIADD3 UR10, UPT, UPT, UR42, 0x70, URZ ;  /* 0x000000702a0a8890 */ /* 0x000fe2000fffe0ff */
[----:B------:R-:W-:Y:S01]  /*5b60*/  LOP3.LUT R15, R15, 0x1, RZ, 0x3c, !PT ;  /* 0x000000010f0f7812 */ /* 0x000fe200078e3cff */
[----:B------:R-:W-:Y:S01]  /*5b70*/  @!UP0 UIADD3 UR8, UPT, UPT, UR21, 0x3a00, URZ ;  /* 0x00003a0015088890 */ /* 0x000fe2000fffe0ff */
[----:B------:R-:W-:Y:S01]  /*5b80*/  IMAD.U32 R8, RZ, RZ, UR5 ;  /* 0x00000005ff087e24 */ /* 0x000fe2000f8e00ff */
[----:B------:R-:W-:Y:S01]  /*5b90*/  VOTEU.ALL UP0, P1 ;  /* 0x0000000000ff7886 */ /* 0x000fe20000800000 */
[----:B------:R-:W-:Y:S01]  /*5ba0*/  UMOV UR11, UR43 ;  /* 0x0000002b000b7c82 */ /* 0x000fe20008000000 */
[----:B------:R-:W-:Y:S01]  /*5bb0*/  UMOV UR12, UR36 ;  /* 0x00000024000c7c82 */ /* 0x000fe20008000000 */
[----:B------:R-:W-:Y:S01]  /*5bc0*/  UMOV UR9, UR17 ;  /* 0x0000001100097c82 */ /* 0x000fe20008000000 */
[----:B------:R-:W-:Y:S01]  /*5bd0*/  SEL R0, RZ, 0x1, P0 ;  /* 0x00000001ff007807 */ /* 0x000fe20000000000 */
[----:B------:R-:W-:Y:S01]  /*5be0*/  UIADD3 UR24, UPT, UPT, UR14, UR24, URZ ;  /* 0x000000180e187290 */ /* 0x000fe2000fffe0ff */
[----:B------:R-:W-:Y:S01]  /*5bf0*/  IMAD.U32 R9, RZ, RZ, UR4 ;  /* 0x00000004ff097e24 */ /* 0x000fe2000f8e00ff */
[----:B------:R-:W-:Y:S01]  /*5c00*/  @!P1 R2UR UR4, R8 ;  /* 0x00000000080492ca */ /* 0x000fe200000e0000 */
[----:B------:R-:W-:Y:S01]  /*5c10*/  UMOV UR36, UR29 ;  /* 0x0000001d00247c82 */ /* 0x000fe20008000000 */
[----:B------:R-:W-:Y:S02]  /*5c20*/  LOP3.LUT R13, R13, R0, RZ, 0x3c, !PT ;  /* 0x000000000d0d7212 */ /* 0x000fe400078e3cff */
[----:B------:R-:W-:Y:S02]  /*5c30*/  @!P1 R2UR UR5, R9 ;  /* 0x00000000090592ca */ /* 0x000fe400000e0000 */
[----:B------:R-:W-:Y:S11]  /*5c40*/  SEL R14, R14, RZ, P0 ;  /* 0x000000ff0e0e7207 */ /* 0x000ff60000000000 */
[----:B------:R1:W-:Y:S01]  /*5c50*/  @!UP0 UTMALDG.3D [UR16], [UR4], desc[UR6] ;  /* 0x00000610040085b4 */ /* 0x0003e20008011000 */
[----:B------:R-:W-:Y:S05]  /*5c60*/  VOTEU.ALL UP0, P1 ;  /* 0x0000000000ff7886 */ /* 0x000fea0000800000 */
[----:B------:R3:W-:Y:S01]  /*5c70*/  @!UP0 UTMALDG.3D [UR8], [UR4], desc[UR6] ;  /* 0x00000608040085b4 */ /* 0x0007e20008011000 */
[----:B------:R3:W-:Y:S01]  /*5c80*/  @!P1 SYNCS.ARRIVE.TRANS64.RED.A0TR RZ, [UR21+0xe8], R7 ;  /* 0x0000e807ffff99a7 */ /* 0x0007e20008300415 */
[----:B------:R-:W-:Y:S01]  /*5c90*/  SYNCS.ARRIVE.TRANS64.RED.A1T0 RZ, [UR37], RZ ;  /* 0x000000ffffff79a7 */ /* 0x000fe20008100425 */
[----:B-1----:R-:W-:Y:S01]  /*5ca0*/  UIADD3 UR20, UPT, UPT, UR13, UR63, URZ ;  /* 0x0000003f0d147290 */ /* 0x002fe2000fffe0ff */
[----:B------:R-:W-:Y:S11]  /*5cb0*/  BRA.U UP1, `(.L_x_106) ;  /* 0xfffffff101047547 */ /* 0x000ff6000b83ffff */
[----:B------:R-:W-:-:S04]  /*5cc0*/  SHF.L.U32 R2, R15, 0x1f, RZ ;  /* 0x0000001f0f027819 */ /* 0x000fc800000006ff */
[----:B------:R-:W1:Y:S02]  /*5cd0*/  SYNCS.PHASECHK.TRANS64.TRYWAIT P0, [UR21+0xf0], R2 ;  /* 0x0000f002ff0075a7 */ /* 0x000e640008001115 */
[----:B-1----:R-:W-:Y:S05]  /*5ce0*/  @!P0 BRA `(.L_x_107) ;  /* 0x00000044001c8947 */ /* 0x002fea0003800000 */
.L_x_218:
[----:B------:R-:W4:Y:S02]  /*5cf0*/  SYNCS.PHASECHK.TRANS64.TRYWAIT P0, [UR21+0xf8], R2 ;  /* 0x0000f802ff0075a7 */ /* 0x000f240008001115 */
[----:B----4-:R-:W-:Y:S05]  /*5d00*/  @!P0 BRA `(.L_x_108) ;  /* 0x00000044002c8947 */ /* 0x010fea0003800000 */
.L_x_220:
[----:B------:R-:W4:Y:S02]  /*5d10*/  SYNCS.PHASECHK.TRANS64.TRYWAIT P0, [UR21+0x100], R2 ;  /* 0x00010002ff0075a7 */ /* 0x000f240008001115 */
[----:B----4-:R-:W-:Y:S05]  /*5d20*/  @!P0 BRA `(.L_x_109) ;  /* 0x00000044003c8947 */ /* 0x010fea0003800000 */
.L_x_222:
[----:B-1----:R-:W-:-:S07]  /*5d30*/  MOV R0, UR21 ;  /* 0x0000001500007c02 */ /* 0x002fce0008000f00 */
.L_x_110:
[----:B-1----:R-:W-:-:S04]  /*5d40*/  SHF.L.U32 R2, R15, 0x1f, RZ ;  /* 0x0000001f0f027819 */ /* 0x002fc800000006ff */
[----:B------:R1:W4:Y:S03]  /*5d50*/  SYNCS.PHASECHK.TRANS64.TRYWAIT P0, [R0+URZ+0x108], R2 ;  /* 0x00010802000075a7 */ /* 0x00032600080011ff */
[----:B----4-:R-:W-:Y:S05]  /*5d60*/  @!P0 NANOSLEEP.SYNCS 0x989680 ;  /* 0x009896800000895d */ /* 0x010fea0003900000 */
[----:B------:R-:W4:Y:S02]  /*5d70*/  @!P0 SYNCS.PHASECHK.TRANS64 P0, [R0+URZ+0x108], R2 ;  /* 0x00010802000085a7 */ /* 0x000f2400080010ff */
[----:B--234-:R-:W-:Y:S05]  /*5d80*/  @P0 EXIT ;  /* 0x000000000000094d */ /* 0x01cfea0003800000 */
[----:B------:R-:W-:Y:S05]  /*5d90*/  BRA `(.L_x_110) ;  /* 0xfffffffc00e87947 */ /* 0x000fea000383ffff */
.L_x_95:
[----:B------:R-:W-:-:S06]  /*5da0*/  UISETP.GE.AND UP0, UPT, UR23, 0x4, UPT ;  /* 0x000000041700788c */ /* 0x000fcc000bf06270 */
[----:B------:R-:W-:-:S13]  /*5db0*/  PLOP3.LUT P0, PT, PT, PT, UP0, 0x80, 0x8 ;  /* 0x000000000008781c */ /* 0x000fda0003f0f008 */
[----:B-1----:R-:W-:Y:S05]  /*5dc0*/  @!P0 EXIT ;  /* 0x000000000000894d */ /* 0x002fea0003800000 */
[----:B------:R-:W-:Y:S01]  /*5dd0*/  BAR.SYNC.DEFER_BLOCKING 0x6, 0xa0 ;  /* 0x0182800000007b1d */ /* 0x000fe20000010000 */
[----:B------:R-:W-:Y:S01]  /*5de0*/  IMAD.SHL.U32 R49, R61, 0x10, RZ ;  /* 0x000000103d317824 */ /* 0x000fe200078e00ff */
[----:B------:R-:W-:Y:S01]  /*5df0*/  CS2R R58, SRZ ;  /* 0x00000000003a7805 */ /* 0x000fe2000001ff00 */
[----:B------:R-:W-:Y:S02]  /*5e00*/  IMAD.SHL.U32 R5, R51, 0x200, RZ ;  /* 0x0000020033057824 */ /* 0x000fe400078e00ff */
[----:B------:R-:W-:Y:S01]  /*5e10*/  IMAD.U32 R23, R61, 0x10000, RZ ;  /* 0x000100003d177824 */ /* 0x000fe200078e00ff */
[----:B------:R-:W-:Y:S01]  /*5e20*/  UMOV UR43, 0x400 ;  /* 0x00000400002b7882 */ /* 0x000fe20000000000 */
[----:B------:R-:W-:Y:S01]  /*5e30*/  LOP3.LUT R48, R49, 0x5b0, RZ, 0xc0, !PT ;  /* 0x000005b031307812 */ /* 0x000fe200078ec0ff */
[----:B------:R-:W-:Y:S01]  /*5e40*/  ULEA UR43, UR47, UR43, 0x18 ;  /* 0x0000002b2f2b7291 */ /* 0x000fe2000f8ec0ff */
[----:B------:R-:W1:Y:S01]  /*5e50*/  LDC.64 R44, c[0x0][0x888] ;  /* 0x00022200ff2c7b82 */ /* 0x000e620000000a00 */
[----:B------:R-:W-:Y:S01]  /*5e60*/  IMAD.SHL.U32 R4, R61, 0x2, RZ ;  /* 0x000000023d047824 */ /* 0x000fe200078e00ff */
[----:B------:R-:W-:Y:S01]  /*5e70*/  LOP3.LUT R48, R48, 0x200, R5, 0xf8, !PT ;  /* 0x0000020030307812 */ /* 0x000fe200078ef805 */
[----:B------:R-:W-:Y:S01]  /*5e80*/  IMAD.SHL.U32 R5, R51, 0x200000, RZ ;  /* 0x0020000033057824 */ /* 0x000fe200078e00ff */
[C---:B------:R-:W-:Y:S01]  /*5e90*/  LOP3.LUT R6, R49.reuse, 0x40, RZ, 0xc0, !PT ;  /* 0x0000004031067812 */ /* 0x040fe200078ec0ff */
[----:B------:R-:W-:Y:S01]  /*5ea0*/  UIADD3 UR4, UPT, UPT, UR43, 0x200, URZ ;  /* 0x000002002b047890 */ /* 0x000fe2000fffe0ff */
[----:B------:R-:W-:Y:S01]  /*5eb0*/  LOP3.LUT P0, RZ, R49, 0x40, RZ, 0xc0, !PT ;  /* 0x0000004031ff7812 */ /* 0x000fe2000780c0ff */
[----:B------:R-:W-:Y:S01]  /*5ec0*/  IMAD.MOV.U32 R60, RZ, RZ, 0x1 ;  /* 0x00000001ff3c7424 */ /* 0x000fe200078e00ff */
[----:B------:R-:W2:Y:S01]  /*5ed0*/  LDC.64 R46, c[0x0][0x890] ;  /* 0x00022400ff2e7b82 */ /* 0x000ea20000000a00 */
[----:B------:R-:W-:Y:S01]  /*5ee0*/  LOP3.LUT R5, R5, 0x200000, RZ, 0xc0, !PT ;  /* 0x0020000005057812 */ /* 0x000fe200078ec0ff */
[----:B------:R-:W-:Y:S01]  /*5ef0*/  IMAD.MOV.U32 R22, RZ, RZ, RZ ;  /* 0x000000ffff167224 */ /* 0x000fe200078e00ff */
[----:B------:R-:W-:Y:S01]  /*5f00*/  LOP3.LUT R4, R6, 0x8, R4, 0xf8, !PT ;  /* 0x0000000806047812 */ /* 0x000fe200078ef804 */
[----:B------:R-:W-:Y:S01]  /*5f10*/  IMAD.MOV.U32 R56, RZ, RZ, RZ ;  /* 0x000000ffff387224 */ /* 0x000fe200078e00ff */
[----:B------:R-:W-:Y:S01]  /*5f20*/  LOP3.LUT R23, R5, 0x400000, R23, 0xf8, !PT ;  /* 0x0040000005177812 */ /* 0x000fe200078ef817 */
[----:B------:R-:W-:Y:S01]  /*5f30*/  IMAD.U32 R53, RZ, RZ, UR4 ;  /* 0x00000004ff357e24 */ /* 0x000fe2000f8e00ff */
[----:B------:R-:W3:Y:S01]  /*5f40*/  LDS R0, [UR43+0x1d0] ;  /* 0x0001d02bff007984 */ /* 0x000ee20008000800 */
[----:B------:R-:W4:Y:S01]  /*5f50*/  LDC.64 R42, c[0x0][0x8b0] ;  /* 0x00022c00ff2a7b82 */ /* 0x000f220000000a00 */
[----:B------:R-:W-:Y:S01]  /*5f60*/  LOP3.LUT R48, R48, R4, RZ, 0xfc, !PT ;  /* 0x0000000430307212 */ /* 0x000fe200078efcff */
[----:B------:R-:W1:Y:S01]  /*5f70*/  LDCU UR60, c[0x0][0x370] ;  /* 0x00006e00ff3c77ac */ /* 0x000e620008000800 */
[----:B------:R-:W-:Y:S01]  /*5f80*/  LOP3.LUT R61, R61, 0x60, RZ, 0xc0, !PT ;  /* 0x000000603d3d7812 */ /* 0x000fe200078ec0ff */
[----:B------:R-:W1:Y:S04]  /*5f90*/  LDCU UR42, c[0x0][0xb0c] ;  /* 0x00016180ff2a77ac */ /* 0x000e680008000800 */
[----:B------:R-:W1:Y:S01]  /*5fa0*/  LDC.64 R40, c[0x0][0x8a8] ;  /* 0x00022a00ff287b82 */ /* 0x000e620000000a00 */
[----:B------:R-:W1:Y:S01]  /*5fb0*/  LDCU UR39, c[0x0][0xb30] ;  /* 0x00016600ff2777ac */ /* 0x000e620008000800 */
[----:B------:R-:W1:Y:S01]  /*5fc0*/  LDCU.64 UR54, c[0x0][0x888] ;  /* 0x00011100ff3677ac */ /* 0x000e620008000a00 */
[----:B------:R-:W1:Y:S01]  /*5fd0*/  LDCU.64 UR40, c[0x0][0xb28] ;  /* 0x00016500ff2877ac */ /* 0x000e620008000a00 */
[----:B------:R-:W1:Y:S01]  /*5fe0*/  LDCU.128 UR56, c[0x0][0xb10] ;  /* 0x00016200ff3877ac */ /* 0x000e620008000c00 */
[----:B------:R-:W1:Y:S01]  /*5ff0*/  LDCU UR53, c[0x0][0x374] ;  /* 0x00006e80ff3577ac */ /* 0x000e620008000800 */
[----:B------:R-:W-:Y:S01]  /*6000*/  UMOV UR52, URZ ;  /* 0x000000ff00347c82 */ /* 0x000fe20008000000 */
[----:B------:R-:W-:Y:S01]  /*6010*/  UMOV UR46, URZ ;  /* 0x000000ff002e7c82 */ /* 0x000fe20008000000 */
[----:B---3--:R-:W-:Y:S01]  /*6020*/  IMAD.IADD R23, R0, 0x1, R23 ;  /* 0x0000000100177824 */ /* 0x008fe200078e0217 */
[----:B--2---:R-:W-:-:S07]  /*6030*/  P2R R0, PR, RZ, 0x1 ;  /* 0x00000001ff007803 */ /* 0x004fce0000000000 */
.L_x_154:
[----:B------:R-:W-:Y:S02]  /*6040*/  LEA R3, R56, UR43, 0x3 ;  /* 0x0000002b38037c11 */ /* 0x000fe4000f8e18ff */
[----:B------:R-:W-:Y:S02]  /*6050*/  SHF.L.U32 R0, R58, 0x1f, RZ ;  /* 0x0000001f3a007819 */ /* 0x000fe400000006ff */
[----:B-1----:R-:W-:Y:S02]  /*6060*/  LEA R4, R56, UR43, 0x4 ;  /* 0x0000002b38047c11 */ /* 0x002fe4000f8e20ff */
[----:B------:R-:W2:Y:S02]  /*6070*/  SYNCS.PHASECHK.TRANS64.TRYWAIT P0, [R3+URZ+0x120], R0 ;  /* 0x00012000030075a7 */ /* 0x000ea400080011ff */
[----:B--2---:R-:W-:Y:S05]  /*6080*/  @!P0 BRA `(.L_x_111) ;  /* 0x00000040007c8947 */ /* 0x004fea0003800000 */
.L_x_223:
[----:B------:R-:W3:Y:S01]  /*6090*/  LDS.128 R4, [R4+0x1b0] ;  /* 0x0001b00004047984 */ /* 0x000ee20000000c00 */
[----:B------:R-:W-:Y:S01]  /*60a0*/  UISETP.GE.AND UP0, UPT, UR45, 0x1, UPT ;  /* 0x000000012d00788c */ /* 0x000fe2000bf06270 */
[----:B------:R-:W-:Y:S01]  /*60b0*/  @!PT LDS RZ, [RZ] ;  /* 0x00000000fffff984 */ /* 0x000fe20000000800 */
[----:B------:R-:W-:Y:S01]  /*60c0*/  @!PT LDS RZ, [RZ] ;  /* 0x00000000fffff984 */ /* 0x000fe20000000800 */
[----:B------:R-:W-:Y:S01]  /*60d0*/  @!PT LDS RZ, [RZ] ;  /* 0x00000000fffff984 */ /* 0x000fe20000000800 */
[----:B------:R-:W-:Y:S01]  /*60e0*/  @!PT LDS RZ, [RZ] ;  /* 0x00000000fffff984 */ /* 0x000fe20000000800 */
[----:B------:R1:W-:Y:S06]  /*60f0*/  MEMBAR.ALL.CTA ;  /* 0x0000000000007992 */ /* 0x0003ec0000008000 */
[----:B-1----:R-:W1:Y:S01]  /*6100*/  FENCE.VIEW.ASYNC.S ;  /* 0x00000000000073c6 */ /* 0x002e620000000000 */
[----:B---3--:R-:W-:Y:S11]  /*6110*/  LOP3.LUT P0, RZ, R6, 0x1, RZ, 0xc0, !PT ;  /* 0x0000000106ff7812 */ /* 0x008ff6000780c0ff */
[----:B------:R-:W-:Y:S02]  /*6120*/  @!UPT UIADD3 URZ, UPT, UPT, URZ, URZ, URZ ;  /* 0x000000fffffff290 */ /* 0x000fe4000fffe0ff */
[----:B-1----:R-:W-:Y:S01]  /*6130*/  VOTEU.ANY UP1, P0 ;  /* 0x0000000000ff7886 */ /* 0x002fe20000020100 */
[----:B------:R-:W-:Y:S01]  /*6140*/  PLOP3.LUT P0, PT, PT, PT, UP1, 0x80, 0x8 ;  /* 0x000000000008781c */ /* 0x000fe20003f0f018 */
[----:B------:R-:W-:Y:S11]  /*6150*/  UP2UR UR62, UPR, URZ, 0x2 ;  /* 0x00000002ff3e7883 */ /* 0x000ff60008000000 */
[----:B------:R-:W-:Y:S01]  /*6160*/  @!UPT UIADD3 URZ, UPT, UPT, URZ, URZ, URZ ;  /* 0x000000fffffff290 */ /* 0x000fe2000fffe0ff */
[----:B--2---:R-:W-:Y:S02]  /*6170*/  @P0 SHF.R.U32.HI R0, RZ, 0x10, R5 ;  /* 0x00000010ff000819 */ /* 0x004fe40000011605 */
        /* <DEDUP_REMOVED lines=12> */
[----:B------:R-:W2:Y:S01]  /*6240*/  LDCU UR12, c[0x0][0xb20] ;  /* 0x00016400ff0c77ac */ /* 0x000ea20008000800 */
[----:B------:R-:W-:Y:S02]  /*6250*/  UIMAD.WIDE.U32 UR4, UR53, UR59, URZ ;  /* 0x0000003b350472a5 */ /* 0x000fe4000f8e00ff */
[----:B------:R-:W-:Y:S02]  /*6260*/  UIMAD.WIDE.U32 UR6, UR60, UR56, URZ ;  /* 0x000000383c0672a5 */ /* 0x000fe4000f8e00ff */
[----:B------:R-:W-:Y:S02]  /*6270*/  UISETP.NE.AND UP0, UPT, UR58, 0x1, UPT ;  /* 0x000000013a00788c */ /* 0x000fe4000bf05270 */
[----:B------:R-:W-:Y:S02]  /*6280*/  UIMAD.WIDE.U32 UR8, UR37, UR59, URZ ;  /* 0x0000003b250872a5 */ /* 0x000fe4000f8e00ff */
[----:B------:R-:W-:Y:S02]  /*6290*/  UIMAD.WIDE.U32 UR10, UR38, UR56, URZ ;  /* 0x00000038260a72a5 */ /* 0x000fe4000f8e00ff */
[----:B------:R-:W-:Y:S02]  /*62a0*/  UISETP.NE.AND UP1, UPT, UR42, 0x1, UPT ;  /* 0x000000012a00788c */ /* 0x000fe4000bf25270 */
[----:B------:R-:W-:Y:S01]  /*62b0*/  UISETP.NE.AND UP2, UPT, UR45, 0x1, UPT ;  /* 0x000000012d00788c */ /* 0x000fe2000bf45270 */
[----:B------:R-:W-:Y:S02]  /*62c0*/  UMOV UR4, UR5 ;  /* 0x0000000500047c82 */ /* 0x000fe40008000000 */
[----:B--2---:R-:W-:Y:S03]  /*62d0*/  USHF.R.U32.HI UR5, URZ, UR12, UR4 ;  /* 0x0000000cff057299 */ /* 0x004fe60008011604 */
[----:B------:R-:W-:Y:S02]  /*62e0*/  UMOV UR4, UR7 ;  /* 0x0000000700047c82 */ /* 0x000fe40008000000 */
[----:B------:R-:W-:Y:S02]  /*62f0*/  USHF.R.U32.HI UR7, URZ, UR57, UR4 ;  /* 0x00000039ff077299 */ /* 0x000fe40008011604 */
[----:B------:R-:W-:Y:S02]  /*6300*/  USEL UR4, UR53, UR5, !UP0 ;  /* 0x0000000535047287 */ /* 0x000fe4000c000000 */
[----:B------:R-:W-:Y:S01]  /*6310*/  USEL UR7, UR60, UR7, !UP1 ;  /* 0x000000073c077287 */ /* 0x000fe2000c800000 */
[----:B------:R-:W-:Y:S01]  /*6320*/  UMOV UR5, UR9 ;  /* 0x0000000900057c82 */ /* 0x000fe20008000000 */
[----:B------:R-:W-:Y:S02]  /*6330*/  UIMAD.WIDE.U32 UR8, UR4, UR40, URZ ;  /* 0x00000028040872a5 */ /* 0x000fe4000f8e00ff */
[----:B------:R-:W-:Y:S03]  /*6340*/  USHF.R.U32.HI UR6, URZ, UR12, UR5 ;  /* 0x0000000cff067299 */ /* 0x000fe60008011605 */
[----:B------:R-:W-:Y:S01]  /*6350*/  UMOV UR5, UR11 ;  /* 0x0000000b00057c82 */ /* 0x000fe20008000000 */
[----:B------:R-:W-:Y:S02]  /*6360*/  UIMAD.WIDE.U32 UR10, UR7, UR40, URZ ;  /* 0x00000028070a72a5 */ /* 0x000fe4000f8e00ff */
[----:B------:R-:W-:Y:S02]  /*6370*/  USHF.R.U32.HI UR12, URZ, UR57, UR5 ;  /* 0x00000039ff0c7299 */ /* 0x000fe40008011605 */
[----:B------:R-:W-:Y:S01]  /*6380*/  USEL UR6, UR37, UR6, !UP0 ;  /* 0x0000000625067287 */ /* 0x000fe2000c000000 */
[----:B------:R-:W-:Y:S02]  /*6390*/  UMOV UR5, UR9 ;  /* 0x0000000900057c82 */ /* 0x000fe40008000000 */
[----:B------:R-:W-:Y:S01]  /*63a0*/  UMOV UR10, UR11 ;  /* 0x0000000b000a7c82 */ /* 0x000fe20008000000 */
[----:B------:R-:W-:Y:S02]  /*63b0*/  @UP2 USHF.R.U32.HI UR4, URZ, UR41, UR5 ;  /* 0x00000029ff042299 */ /* 0x000fe40008011605 */
[----:B------:R-:W-:Y:S02]  /*63c0*/  @UP2 USHF.R.U32.HI UR7, URZ, UR41, UR10 ;  /* 0x00000029ff072299 */ /* 0x000fe4000801160a */
[----:B------:R-:W-:Y:S02]  /*63d0*/  UIMAD UR4, UR45, UR4, URZ ;  /* 0x000000042d0472a4 */ /* 0x000fe4000f8e02ff */
        /* <DEDUP_REMOVED lines=8> */
[----:B------:R-:W-:Y:S02]  /*6460*/  USEL UR11, UR6, UR4, !UP2 ;  /* 0x00000004060b7287 */ /* 0x000fe4000d000000 */
[----:B------:R-:W-:Y:S02]  /*6470*/  UIADD3 UR8, UPT, UPT, -UR5, URZ, URZ ;  /* 0x000000ff05087290 */ /* 0x000fe4000fffe1ff */
[----:B------:R-:W-:Y:S01]  /*6480*/  UIADD3 UR10, UPT, UPT, -UR11, URZ, URZ ;  /* 0x000000ff0b0a7290 */ /* 0x000fe2000fffe1ff */
[----:B------:R-:W-:Y:S01]  /*6490*/  @!UP0 UMOV UR4, UR9 ;  /* 0x0000000900048c82 */ /* 0x000fe20008000000 */
[----:B------:R-:W-:Y:S02]  /*64a0*/  UIADD3 UR9, UPT, UPT, -UR6, URZ, URZ ;  /* 0x000000ff06097290 */ /* 0x000fe4000fffe1ff */
[----:B------:R-:W-:Y:S02]  /*64b0*/  @!UP0 USHF.R.U32.HI UR4, URZ, UR41, UR4 ;  /* 0x00000029ff048299 */ /* 0x000fe40008011604 */
[----:B------:R-:W-:Y:S02]  /*64c0*/  UIMAD UR10, UR45, UR10, UR6 ;  /* 0x0000000a2d0a72a4 */ /* 0x000fe4000f8e0206 */
[----:B------:R-:W-:Y:S04]  /*64d0*/  @!UP0 USEL UR4, UR5, UR4, !UP2 ;  /* 0x0000000405048287 */ /* 0x000fe8000d000000 */
[----:B------:R-:W-:Y:S02]  /*64e0*/  @!UP0 UIMAD UR10, UR7, UR10, UR4 ;  /* 0x0000000a070a82a4 */ /* 0x000fe4000f8e0204 */
[----:B------:R-:W-:Y:S02]  /*64f0*/  @!UP0 UIADD3 UR11, UPT, UPT, UR11, -UR4, URZ ;  /* 0x800000040b0b8290 */ /* 0x000fe4000fffe0ff */
[----:B------:R-:W-:Y:S02]  /*6500*/  UIMAD UR7, UR42, UR8, UR38 ;  /* 0x000000082a0772a4 */ /* 0x000fe4000f8e0226 */
[----:B------:R-:W-:Y:S02]  /*6510*/  @!UP0 UIMAD UR6, UR11, UR45, UR5 ;  /* 0x0000002d0b0682a4 */ /* 0x000fe4000f8e0205 */
[----:B------:R-:W-:Y:S01]  /*6520*/  UIMAD UR4, UR58, UR9, UR37 ;  /* 0x000000093a0472a4 */ /* 0x000fe2000f8e0225 */
[----:B------:R-:W-:Y:S02]  /*6530*/  @!UP0 UMOV UR5, UR10 ;  /* 0x0000000a00058c82 */ /* 0x000fe40008000000 */
[----:B------:R-:W-:Y:S02]  /*6540*/  UIMAD UR38, UR5, UR42, UR7 ;  /* 0x0000002a052672a4 */ /* 0x000fe4000f8e0207 */
[----:B------:R-:W-:Y:S11]  /*6550*/  UIMAD UR37, UR6, UR58, UR4 ;  /* 0x0000003a062572a4 */ /* 0x000ff6000f8e0204 */
[----:B------:R-:W-:Y:S01]  /*6560*/  @!UPT UIADD3 URZ, UPT, UPT, URZ, URZ, URZ ;  /* 0x000000fffffff290 */ /* 0x000fe2000fffe0ff */
.L_x_112:
[----:B------:R-:W-:Y:S01]  /*6570*/  UISETP.NE.AND UP0, UPT, UR39, 0x1, UPT ;  /* 0x000000012700788c */ /* 0x000fe2000bf05270 */
[----:B------:R-:W-:Y:S01]  /*6580*/  LOP3.LUT P0, RZ, R53, 0x90, RZ, 0xc0, !PT ;  /* 0x0000009035ff7812 */ /* 0x000fe2000780c0ff */
[----:B------:R-:W-:Y:S01]  /*6590*/  USHF.L.U32 UR50, UR24, 0x6, URZ ;  /* 0x0000000618327899 */ /* 0x000fe200080006ff */
[----:B------:R-:W-:Y:S01]  /*65a0*/  BSSY.RECONVERGENT B6, `(.L_x_113) ;  /* 0x0000034000067945 */ /* 0x000fe20003800200 */
[----:B------:R-:W-:Y:S01]  /*65b0*/  USHF.L.U32 UR49, UR20, 0x7, URZ ;  /* 0x0000000714317899 */ /* 0x000fe200080006ff */
[----:B------:R-:W-:Y:S06]  /*65c0*/  IADD3 R56, PT, PT, R56, 0x1, RZ ;  /* 0x0000000138387810 */ /* 0x000fec0007ffe0ff */
[----:B------:R-:W2:Y:S01]  /*65d0*/  @!UP0 LDCU.128 UR12, c[0x0][0xb10] ;  /* 0x00016200ff0c87ac */ /* 0x000ea20008000c00 */
[----:B------:R-:W3:Y:S01]  /*65e0*/  @!UP0 LDCU UR5, c[0x0][0xb0c] ;  /* 0x00016180ff0587ac */ /* 0x000ee20008000800 */
[----:B------:R-:W4:Y:S01]  /*65f0*/  @!UP0 LDCU UR10, c[0x0][0xb20] ;  /* 0x00016400ff0a87ac */ /* 0x000f220008000800 */
[----:B--2---:R-:W-:Y:S02]  /*6600*/  UIMAD.WIDE.U32 UR8, UR38, UR12, URZ ;  /* 0x0000000c260872a5 */ /* 0x004fe4000f8e00ff */
[----:B------:R-:W-:Y:S02]  /*6610*/  UIMAD.WIDE.U32 UR6, UR37, UR15, URZ ;  /* 0x0000000f250672a5 */ /* 0x000fe4000f8e00ff */
[----:B------:R-:W-:Y:S03]  /*6620*/  @!UP0 UISETP.NE.AND UP1, UPT, UR14, 0x1, UPT ;  /* 0x000000010e00888c */ /* 0x000fe6000bf25270 */
[----:B------:R-:W-:Y:S01]  /*6630*/  @!UP0 UMOV UR4, UR9 ;  /* 0x0000000900048c82 */ /* 0x000fe20008000000 */
[----:B---3--:R-:W-:Y:S02]  /*6640*/  @!UP0 UISETP.NE.AND UP2, UPT, UR5, 0x1, UPT ;  /* 0x000000010500888c */ /* 0x008fe4000bf45270 */
[----:B------:R-:W-:Y:S01]  /*6650*/  @!UP0 USHF.R.U32.HI UR4, URZ, UR13, UR4 ;  /* 0x0000000dff048299 */ /* 0x000fe20008011604 */
[----:B------:R-:W-:Y:S02]  /*6660*/  @!UP0 UMOV UR6, UR7 ;  /* 0x0000000700068c82 */ /* 0x000fe40008000000 */
[----:B----4-:R-:W-:Y:S02]  /*6670*/  @!UP0 USHF.R.U32.HI UR6, URZ, UR10, UR6 ;  /* 0x0000000aff068299 */ /* 0x010fe40008011606 */
[----:B------:R-:W-:Y:S02]  /*6680*/  @!UP0 USEL UR7, UR38, UR4, !UP2 ;  /* 0x0000000426078287 */ /* 0x000fe4000d000000 */
[----:B------:R-:W-:Y:S04]  /*6690*/  @!UP0 USEL UR6, UR37, UR6, !UP1 ;  /* 0x0000000625068287 */ /* 0x000fe8000c800000 */
[----:B------:R-:W-:Y:S02]  /*66a0*/  @!UP0 UIADD3 UR4, UPT, UPT, -UR7, UR6, URZ ;  /* 0x0000000607048290 */ /* 0x000fe4000fffe1ff */
[----:B------:R-:W-:Y:S02]  /*66b0*/  @!UP0 UIADD3 UR6, UPT, UPT, UR7, -UR6, URZ ;  /* 0x8000000607068290 */ /* 0x000fe4000fffe0ff */
[----:B------:R-:W-:Y:S02]  /*66c0*/  @!UP0 UIMAD UR38, UR4, UR5, UR38 ;  /* 0x00000005042682a4 */ /* 0x000fe4000f8e0226 */
[----:B------:R-:W-:Y:S01]  /*66d0*/  @!UP0 UIMAD UR37, UR6, UR14, UR37 ;  /* 0x0000000e062582a4 */ /* 0x000fe2000f8e0225 */
[----:B------:R-:W-:Y:S11]  /*66e0*/  @!P0 BRA `(.L_x_114) ;  /* 0x00000000007c8947 */ /* 0x000ff60003800000 */
[----:B------:R-:W2:Y:S01]  /*66f0*/  LDCU.64 UR8, c[0x4][0x80] ;  /* 0x01001000ff0877ac */ /* 0x000ea20008000a00 */
[----:B------:R-:W-:Y:S01]  /*6700*/  MOV R2, 0x0 ;  /* 0x0000000000027802 */ /* 0x000fe20000000f00 */
[----:B------:R-:W-:Y:S02]  /*6710*/  HFMA2 R12, -RZ, RZ, 0, 5.9604644775390625e-08 ;  /* 0x00000001ff0c7431 */ /* 0x000fe400000001ff */
[----:B------:R-:W-:Y:S01]  /*6720*/  IMAD.MOV.U32 R8, RZ, RZ, 0x70 ;  /* 0x00000070ff087424 */ /* 0x000fe200078e00ff */
[----:B------:R3:W4:Y:S01]  /*6730*/  LDC.64 R14, c[0x4][R2] ;  /* 0x01000000020e7b82 */ /* 0x0007220000000a00 */
[----:B------:R-:W1:Y:S01]  /*6740*/  LDCU.64 UR6, c[0x4][0x88] ;  /* 0x01001100ff0677ac */ /* 0x000e620008000a00 */
[----:B------:R-:W-:Y:S01]  /*6750*/  IMAD.MOV.U32 R13, RZ, RZ, RZ ;  /* 0x000000ffff0d7224 */ /* 0x000fe200078e00ff */
[----:B------:R-:W1:Y:S01]  /*6760*/  LDCU.64 UR4, c[0x4][0x8] ;  /* 0x01000100ff0477ac */ /* 0x000e620008000a00 */
[----:B--2---:R-:W-:Y:S01]  /*6770*/  MOV R5, UR9 ;  /* 0x0000000900057c02 */ /* 0x004fe20008000f00 */
[----:B------:R-:W-:Y:S01]  /*6780*/  IMAD.U32 R4, RZ, RZ, UR8 ;  /* 0x00000008ff047e24 */ /* 0x000fe2000f8e00ff */
[----:B-1----:R-:W-:Y:S01]  /*6790*/  MOV R7, UR7 ;  /* 0x0000000700077c02 */ /* 0x002fe20008000f00 */
[----:B------:R-:W-:Y:S01]  /*67a0*/  IMAD.U32 R6, RZ, RZ, UR6 ;  /* 0x00000006ff067e24 */ /* 0x000fe2000f8e00ff */
[----:B------:R-:W-:Y:S01]  /*67b0*/  MOV R11, UR5 ;  /* 0x00000005000b7c02 */ /* 0x000fe20008000f00 */
[----:B------:R-:W-:Y:S02]  /*67c0*/  IMAD.U32 R10, RZ, RZ, UR4 ;  /* 0x00000004ff0a7e24 */ /* 0x000fe4000f8e00ff */
[----:B------:R-:W-:Y:S07]  /*67d0*/  LEPC R20, `(.L_x_115) ;  /* 0x000000001014794e */ /* 0x000fee0000000000 */
[----:B---345:R-:W-:Y:S05]  /*67e0*/  CALL.ABS.NOINC R14 ;  /* 0x000000000e007343 */ /* 0x038fea0003c00000 */
.L_x_115:
[----:B------:R-:W1:Y:S01]  /*67f0*/  LDCU.64 UR8, c[0x4][0x80] ;  /* 0x01001000ff0877ac */ /* 0x000e620008000a00 */
[----:B------:R-:W2:Y:S01]  /*6800*/  LDC.64 R2, c[0x4][R2] ;  /* 0x0100000002027b82 */ /* 0x000ea20000000a00 */
[----:B------:R-:W-:Y:S02]  /*6810*/  HFMA2 R12, -RZ, RZ, 0, 5.9604644775390625e-08 ;  /* 0x00000001ff0c7431 */ /* 0x000fe400000001ff */
[----:B------:R-:W-:Y:S02]  /*6820*/  IMAD.MOV.U32 R8, RZ, RZ, 0x70 ;  /* 0x00000070ff087424 */ /* 0x000fe400078e00ff */
[----:B------:R-:W-:Y:S01]  /*6830*/  IMAD.MOV.U32 R13, RZ, RZ, RZ ;  /* 0x000000ffff0d7224 */ /* 0x000fe200078e00ff */
[----:B------:R-:W3:Y:S01]  /*6840*/  LDCU.64 UR6, c[0x4][0x88] ;  /* 0x01001100ff0677ac */ /* 0x000ee20008000a00 */
[----:B------:R-:W4:Y:S01]  /*6850*/  LDCU.64 UR4, c[0x4][0x8] ;  /* 0x01000100ff0477ac */ /* 0x000f220008000a00 */
[----:B-1----:R-:W-:Y:S02]  /*6860*/  MOV R4, UR8 ;  /* 0x0000000800047c02 */ /* 0x002fe40008000f00 */
[----:B------:R-:W-:Y:S02]  /*6870*/  MOV R5, UR9 ;  /* 0x0000000900057c02 */ /* 0x000fe40008000f00 */
[----:B---3--:R-:W-:Y:S01]  /*6880*/  MOV R7, UR7 ;  /* 0x0000000700077c02 */ /* 0x008fe20008000f00 */
[----:B------:R-:W-:Y:S01]  /*6890*/  IMAD.U32 R6, RZ, RZ, UR6 ;  /* 0x00000006ff067e24 */ /* 0x000fe2000f8e00ff */
[----:B----4-:R-:W-:Y:S01]  /*68a0*/  MOV R11, UR5 ;  /* 0x00000005000b7c02 */ /* 0x010fe20008000f00 */
[----:B------:R-:W-:Y:S02]  /*68b0*/  IMAD.U32 R10, RZ, RZ, UR4 ;  /* 0x00000004ff0a7e24 */ /* 0x000fe4000f8e00ff */
[----:B------:R-:W-:Y:S07]  /*68c0*/  LEPC R20, `(.L_x_114) ;  /* 0x000000001014794e */ /* 0x000fee0000000000 */
[----:B--2---:R-:W-:Y:S05]  /*68d0*/  CALL.ABS.NOINC R2 ;  /* 0x0000000002007343 */ /* 0x004fea0003c00000 */
.L_x_114:
[----:B------:R-:W-:Y:S05]  /*68e0*/  BSYNC.RECONVERGENT B6 ;  /* 0x0000000000067941 */ /* 0x000fea0003800200 */
.L_x_113:
[----:B------:R-:W-:Y:S02]  /*68f0*/  ISETP.NE.U32.AND P0, PT, RZ, UR54, PT ;  /* 0x00000036ff007c0c */ /* 0x000fe4000bf05070 */
[C---:B------:R-:W-:Y:S02]  /*6900*/  ISETP.NE.U32.AND P1, PT, R46.reuse, RZ, PT ;  /* 0x000000ff2e00720c */ /* 0x040fe40003f25070 */
[----:B------:R-:W-:Y:S02]  /*6910*/  ISETP.NE.U32.AND P4, PT, R46, RZ, PT ;  /* 0x000000ff2e00720c */ /* 0x000fe40003f85070 */
[----:B------:R-:W-:Y:S02]  /*6920*/  ISETP.NE.AND.EX P0, PT, RZ, UR55, PT, P0 ;  /* 0x00000037ff007c0c */ /* 0x000fe4000bf05300 */
[C---:B------:R-:W-:Y:S02]  /*6930*/  ISETP.NE.AND.EX P1, PT, R47.reuse, RZ, PT, P1 ;  /* 0x000000ff2f00720c */ /* 0x040fe40003f25310 */
[----:B------:R-:W-:Y:S02]  /*6940*/  ISETP.NE.AND.EX P4, PT, R47, RZ, P0, P4 ;  /* 0x000000ff2f00720c */ /* 0x000fe40000785340 */
[----:B------:R-:W-:Y:S02]  /*6950*/  ISETP.NE.U32.AND P5, PT, R42, RZ, PT ;  /* 0x000000ff2a00720c */ /* 0x000fe40003fa5070 */
[----:B------:R-:W-:Y:S02]  /*6960*/  ISETP.NE.U32.AND P3, PT, RZ, UR54, PT ;  /* 0x00000036ff007c0c */ /* 0x000fe4000bf65070 */
[----:B------:R-:W-:Y:S02]  /*6970*/  PLOP3.LUT P2, PT, PT, PT, PT, 0x8, 0x80 ;  /* 0x000000000080781c */ /* 0x000fe40003f4e170 */
[----:B------:R-:W-:Y:S02]  /*6980*/  ISETP.NE.AND.EX P5, PT, R43, RZ, PT, P5 ;  /* 0x000000ff2b00720c */ /* 0x000fe40003fa5350 */
[----:B------:R-:W-:Y:S03]  /*6990*/  ISETP.NE.AND.EX P3, PT, RZ, UR55, PT, P3 ;  /* 0x00000037ff007c0c */ /* 0x000fe6000bf65330 */
[----:B------:R-:W-:Y:S01]  /*69a0*/  @!P4 PLOP3.LUT P2, PT, P1, PT, PT, 0x80, 0x8 ;  /* 0x000000000008c81c */ /* 0x000fe20000f4f070 */
[----:B------:R-:W-:Y:S01]  /*69b0*/  @!UPT UIADD3 URZ, UPT, UPT, URZ, URZ, URZ ;  /* 0x000000fffffff290 */ /* 0x000fe2000fffe0ff */
[----:B------:R-:W-:Y:S11]  /*69c0*/  @!P1 BRA `(.L_x_116) ;  /* 0x0000000000309947 */ /* 0x000ff60003800000 */
[----:B------:R-:W-:Y:S01]  /*69d0*/  ISETP.NE.U32.AND P0, PT, R44, RZ, PT ;  /* 0x000000ff2c00720c */ /* 0x000fe20003f05070 */
[----:B------:R-:W2:Y:S01]  /*69e0*/  LDCU.64 UR4, c[0x0][0x358] ;  /* 0x00006b00ff0477ac */ /* 0x000ea20008000a00 */
[----:B------:R-:W-:Y:S02]  /*69f0*/  IMAD.MOV.U32 R50, RZ, RZ, 0x1 ;  /* 0x00000001ff327424 */ /* 0x000fe400078e00ff */
[----:B------:R-:W-:Y:S11]  /*6a00*/  ISETP.NE.AND.EX P0, PT, R45, RZ, PT, P0 ;  /* 0x000000ff2d00720c */ /* 0x000ff60003f05300 */
[----:B------:R-:W-:Y:S02]  /*6a10*/  @!UPT UIADD3 URZ, UPT, UPT, URZ, URZ, URZ ;  /* 0x000000fffffff290 */ /* 0x000fe4000fffe0ff */
[----:B------:R-:W3:Y:S01]  /*6a20*/  @P0 LDC.64 R2, c[0x0][0x888] ;  /* 0x00022200ff020b82 */ /* 0x000ee20000000a00 */
[----:B-1----:R-:W-:Y:S04]  /*6a30*/  @P0 IMAD R0, R46, UR36, RZ ;  /* 0x000000242e000c24 */ /* 0x002fe8000f8e02ff */
[----:B---3--:R-:W-:Y:S04]  /*6a40*/  @P0 IMAD.WIDE R2, R0, 0x4, R2 ;  /* 0x0000000400020825 */ /* 0x008fe800078e0202 */
[----:B------:R-:W-:Y:S01]  /*6a50*/  HFMA2 R0, -RZ, RZ, 0, 5.9604644775390625e-08 ;  /* 0x00000001ff007431 */ /* 0x000fe200000001ff */
[----:B--2--5:R2:W5:Y:S04]  /*6a60*/  @P0 LDG.E R27, desc[UR4][R2.64] ;  /* 0x00000004021b0981 */ /* 0x024568000c1e1900 */
[----:B------:R-:W-:Y:S01]  /*6a70*/  @!P0 PRMT R50, R0, 0x7610, R50 ;  /* 0x0000761000328816 */ /* 0x000fe20000000032 */
[----:B--2---:R-:W3:Y:S06]  /*6a80*/  @!P0 LDC R27, c[0x0][0x880] ;  /* 0x00022000ff1b8b82 */ /* 0x004eec0000000800 */
.L_x_116:
[----:B------:R-:W-:Y:S05]  /*6a90*/  @!P5 BRA `(.L_x_117) ;  /* 0x000000000024d947 */ /* 0x000fea0003800000 */
[----:B------:R-:W-:Y:S01]  /*6aa0*/  ISETP.NE.U32.AND P0, PT, R40, RZ, PT ;  /* 0x000000ff2800720c */ /* 0x000fe20003f05070 */
[----:B------:R-:W2:Y:S03]  /*6ab0*/  LDCU.64 UR4, c[0x0][0x358] ;  /* 0x00006b00ff0477ac */ /* 0x000ea60008000a00 */
[----:B------:R-:W-:Y:S11]  /*6ac0*/  ISETP.NE.AND.EX P0, PT, R41, RZ, PT, P0 ;  /* 0x000000ff2900720c */ /* 0x000ff60003f05300 */
[----:B------:R-:W-:Y:S02]  /*6ad0*/  @!UPT UIADD3 URZ, UPT, UPT, URZ, URZ, URZ ;  /* 0x000000fffffff290 */ /* 0x000fe4000fffe0ff */
[----:B------:R-:W4:Y:S01]  /*6ae0*/  @P0 LDC.64 R2, c[0x0][0x8a8] ;  /* 0x00022a00ff020b82 */ /* 0x000f220000000a00 */
[----:B-1----:R-:W-:Y:S04]  /*6af0*/  @P0 IMAD R0, R42, UR36, RZ ;  /* 0x000000242a000c24 */ /* 0x002fe8000f8e02ff */
[----:B----4-:R-:W-:Y:S05]  /*6b00*/  @P0 IMAD.WIDE R2, R0, 0x4, R2 ;  /* 0x0000000400020825 */ /* 0x010fea00078e0202 */
[----:B--2--5:R2:W5:Y:S02]  /*6b10*/  @P0 LDG.E R24, desc[UR4][R2.64] ;  /* 0x0000000402180981 */ /* 0x024564000c1e1900 */
[----:B--2---:R-:W4:Y:S02]  /*6b20*/  @!P0 LDC R24, c[0x0][0x8a0] ;  /* 0x00022800ff188b82 */ /* 0x004f240000000800 */
.L_x_117:
[----:B---3-5:R-:W-:Y:S01]  /*6b30*/  FSETP.NEU.AND P0, PT, R27, RZ, PT ;  /* 0x000000ff1b00720b */ /* 0x028fe20003f0d000 */
[----:B------:R-:W-:Y:S01]  /*6b40*/  IMAD.SHL.U32 R57, R48, 0x2, RZ ;  /* 0x0000000230397824 */ /* 0x000fe200078e00ff */
[----:B------:R-:W-:Y:S01]  /*6b50*/  SEL R3, RZ, 0xffffffff, P3 ;  /* 0xffffffffff037807 */ /* 0x000fe20001800000 */
[----:B------:R-:W-:Y:S01]  /*6b60*/  BSSY B1, `(.L_x_118) ;  /* 0x0000033000017945 */ /* 0x000fe20003800000 */
[----:B------:R-:W-:Y:S01]  /*6b70*/  @!P4 LOP3.LUT P3, RZ, R50, 0xff, RZ, 0xc0, !PT ;  /* 0x000000ff32ffc812 */ /* 0x000fe2000786c0ff */
[----:B------:R-:W-:Y:S01]  /*6b80*/  IMAD.MOV.U32 R64, RZ, RZ, 0x1 ;  /* 0x00000001ff407424 */ /* 0x000fe200078e00ff */
[----:B-1----:R-:W-:Y:S01]  /*6b90*/  @!P4 SEL R0, RZ, 0xffffffff, P0 ;  /* 0xffffffffff00c807 */ /* 0x002fe20000000000 */
[----:B------:R-:W-:Y:S01]  /*6ba0*/  IMAD R25, R22, 0x40, R23 ;  /* 0x0000004016197824 */ /* 0x000fe200078e0217 */
[----:B------:R-:W-:Y:S01]  /*6bb0*/  LOP3.LUT R60, R60, 0x1, RZ, 0x3c, !PT ;  /* 0x000000013c3c7812 */ /* 0x000fe200078e3cff */
[----:B------:R-:W-:Y:S01]  /*6bc0*/  IMAD.MOV.U32 R26, RZ, RZ, RZ ;  /* 0x000000ffff1a7224 */ /* 0x000fe200078e00ff */
[----:B------:R-:W-:Y:S02]  /*6bd0*/  @P2 SEL R0, R3, R0, !P3 ;  /* 0x0000000003002207 */ /* 0x000fe40005800000 */
[----:B------:R-:W-:Y:S02]  /*6be0*/  CS2R R38, SRZ ;  /* 0x0000000000267805 */ /* 0x000fe4000001ff00 */
[----:B------:R-:W-:Y:S02]  /*6bf0*/  LEA R54, R22, UR43, 0x3 ;  /* 0x0000002b16367c11 */ /* 0x000fe4000f8e18ff */
[----:B------:R-:W-:Y:S02]  /*6c00*/  CS2R R36, SRZ ;  /* 0x0000000000247805 */ /* 0x000fe4000001ff00 */
[----:B------:R-:W-:Y:S02]  /*6c10*/  @!P4 LOP3.LUT R0, R0, 0x1, RZ, 0xc0, !PT ;  /* 0x000000010000c812 */ /* 0x000fe400078ec0ff */
[----:B------:R-:W-:Y:S02]  /*6c20*/  CS2R R30, SRZ ;  /* 0x00000000001e7805 */ /* 0x000fe4000001ff00 */
[----:B------:R-:W-:Y:S02]  /*6c30*/  SEL R2, RZ, 0xffffffff, P0 ;  /* 0xffffffffff027807 */ /* 0x000fe40000000000 */
[----:B------:R-:W-:Y:S02]  /*6c40*/  CS2R R28, SRZ ;  /* 0x00000000001c7805 */ /* 0x000fe4000001ff00 */
[----:B------:R-:W-:Y:S01]  /*6c50*/  ISETP.NE.U32.OR P6, PT, R0, 0x1, P4 ;  /* 0x000000010000780c */ /* 0x000fe200027c5470 */
[----:B------:R-:W-:Y:S01]  /*6c60*/  VIADD R63, R57, UR43 ;  /* 0x0000002b393f7c36 */ /* 0x000fe20008000000 */
[----:B------:R-:W-:Y:S02]  /*6c70*/  LOP3.LUT P4, R55, R50, 0xff, RZ, 0xc0, !PT ;  /* 0x000000ff32377812 */ /* 0x000fe4000788c0ff */
[----:B------:R-:W-:Y:S02]  /*6c80*/  P2R R62, PR, RZ, 0x40 ;  /* 0x00000040ff3e7803 */ /* 0x000fe40000000000 */
[----:B------:R-:W-:Y:S04]  /*6c90*/  @P1 SEL R2, R3, R2, !P4 ;  /* 0x0000000203021207 */ /* 0x000fe80006000000 */
[----:B------:R-:W-:Y:S03]  /*6ca0*/  LOP3.LUT R2, R2, 0x1, RZ, 0xc0, !PT ;  /* 0x0000000102027812 */ /* 0x000fe600078ec0ff */
[----:B------:R-:W-:Y:S02]  /*6cb0*/  @P6 SHF.L.U32 R0, R60, 0x1f, RZ ;  /* 0x0000001f3c006819 */ /* 0x000fe400000006ff */
[----:B------:R-:W-:Y:S02]  /*6cc0*/  ISETP.NE.U32.AND P5, PT, R2, 0x1, PT ;  /* 0x000000010200780c */ /* 0x000fe40003fa5070 */
[----:B------:R1:W2:Y:S02]  /*6cd0*/  @P6 SYNCS.PHASECHK.TRANS64.TRYWAIT P3, [UR43+0xd0], R0 ;  /* 0x0000d000ff0065a7 */ /* 0x0002a4000806112b */
[----:B------:R-:W-:Y:S02]  /*6ce0*/  P2R R65, PR, RZ, 0x20 ;  /* 0x00000020ff417803 */ /* 0x000fe40000000000 */
[----:B-1----:R-:W-:Y:S04]  /*6cf0*/  SHF.L.U32 R0, R59, 0x1f, RZ ;  /* 0x0000001f3b007819 */ /* 0x002fe800000006ff */
[----:B------:R1:W3:Y:S01]  /*6d00*/  SYNCS.PHASECHK.TRANS64.TRYWAIT P2, [R54+URZ+0x140], R0 ;  /* 0x00014000360075a7 */ /* 0x0002e200080411ff */
[----:B--2---:R-:W-:Y:S01]  /*6d10*/  @P6 SEL R64, RZ, 0x1, !P3 ;  /* 0x00000001ff406807 */ /* 0x004fe20005800000 */
[----:B-1----:R-:W-:Y:S06]  /*6d20*/  @!P6 BRA `(.L_x_119) ;  /* 0x000000000058e947 */ /* 0x002fec0003800000 */
[----:B------:R-:W-:Y:S01]  /*6d30*/  VIADD R2, R63, 0x200 ;  /* 0x000002003f027836 */ /* 0x000fe20000000000 */
[----:B------:R-:W-:Y:S01]  /*6d40*/  LOP3.LUT P6, RZ, R49, 0x40, RZ, 0xc0, !PT ;  /* 0x0000004031ff7812 */ /* 0x000fe200078cc0ff */
[----:B------:R-:W-:Y:S01]  /*6d50*/  BSSY B0, `(.L_x_120) ;  /* 0x000000e000007945 */ /* 0x000fe20003800000 */
[----:B------:R-:W-:Y:S01]  /*6d60*/  ISETP.NE.AND P1, PT, R64, RZ, PT ;  /* 0x000000ff4000720c */ /* 0x000fe20003f25270 */
[----:B------:R-:W-:Y:S01]  /*6d70*/  @P5 VIADD R4, R63, 0x210 ;  /* 0x000002103f045836 */ /* 0x000fe20000000000 */
[----:B------:R-:W-:Y:S01]  /*6d80*/  PLOP3.LUT P0, PT, PT, PT, PT, 0x8, 0x80 ;  /* 0x000000000080781c */ /* 0x000fe20003f0e170 */
[----:B------:R-:W-:Y:S01]  /*6d90*/  IMAD.MOV.U32 R39, RZ, RZ, RZ ;  /* 0x000000ffff277224 */ /* 0x000fe200078e00ff */
[----:B------:R-:W-:Y:S02]  /*6da0*/  @P5 PLOP3.LUT P0, PT, P6, PT, PT, 0x80, 0x8 ;  /* 0x000000000008581c */ /* 0x000fe4000370f070 */
[----:B------:R-:W-:Y:S02]  /*6db0*/  CS2R R36, SRZ ;  /* 0x0000000000247805 */ /* 0x000fe4000001ff00 */
[----:B------:R-:W-:Y:S02]  /*6dc0*/  CS2R R30, SRZ ;  /* 0x00000000001e7805 */ /* 0x000fe4000001ff00 */
[----:B------:R-:W-:Y:S07]  /*6dd0*/  CS2R R28, SRZ ;  /* 0x00000000001c7805 */ /* 0x000fee000001ff00 */
[----:B------:R-:W-:Y:S01]  /*6de0*/  @P0 VIADD R4, R2, 0xfffffff0 ;  /* 0xfffffff002040836 */ /* 0x000fe20000000000 */
[----:B------:R-:W-:Y:S06]  /*6df0*/  @P1 BRA `(.L_x_121) ;  /* 0x00000000000c1947 */ /* 0x000fec0003800000 */
[----:B------:R-:W-:Y:S04]  /*6e00*/  SHF.L.U32 R3, R60, 0x1f, RZ ;  /* 0x0000001f3c037819 */ /* 0x000fe800000006ff */
[----:B------:R-:W1:Y:S02]  /*6e10*/  SYNCS.PHASECHK.TRANS64.TRYWAIT P0, [UR43+0xd0], R3 ;  /* 0x0000d003ff0075a7 */ /* 0x000e64000800112b */
[----:B-1----:R-:W-:Y:S05]  /*6e20*/  @!P0 BRA `(.L_x_122) ;  /* 0x0000003400288947 */ /* 0x002fea0003800000 */
.L_x_121:
[----:B------:R-:W-:Y:S05]  /*6e30*/  BSYNC B0 ;  /* 0x0000000000007941 */ /* 0x000fea0003800000 */
.L_x_120:
[----:B------:R-:W-:Y:S01]  /*6e40*/  ISETP.NE.AND P0, PT, R65, RZ, PT ;  /* 0x000000ff4100720c */ /* 0x000fe20003f05270 */
[----:B------:R-:W-:Y:S11]  /*6e50*/  HFMA2 R26, -RZ, RZ, 0, 5.9604644775390625e-08 ;  /* 0x00000001ff1a7431 */ /* 0x000ff600000001ff */
[----:B------:R-:W-:Y:S01]  /*6e60*/  @!UPT UIADD3 URZ, UPT, UPT, URZ, URZ, URZ ;  /* 0x000000fffffff290 */ /* 0x000fe2000fffe0ff */
[----:B------:R2:W1:Y:S04]  /*6e70*/  @P0 LDS.128 R36, [R4] ;  /* 0x0000000004240984 */ /* 0x0004680000000c00 */
[----:B------:R2:W1:Y:S02]  /*6e80*/  @P0 LDS.128 R28, [R57+UR43+0x200] ;  /* 0x0002002b391c0984 */ /* 0x0004640008000c00 */
.L_x_119:
[----:B------:R-:W-:Y:S05]  /*6e90*/  BSYNC B1 ;  /* 0x0000000000017941 */ /* 0x000fea0003800000 */
.L_x_118:
[----:B-1----:R-:W-:Y:S04]  /*6ea0*/  SHF.R.U32.HI R2, RZ, 0x15, R25 ;  /* 0x00000015ff027819 */ /* 0x002fe80000011619 */
[----:B------:R-:W-:Y:S01]  /*6eb0*/  LOP3.LUT P0, RZ, R2, 0x3, R51, 0x48, !PT ;  /* 0x0000000302ff7812 */ /* 0x000fe20007804833 */
[----:B------:R-:W-:Y:S01]  /*6ec0*/  @!UPT UIADD3 URZ, UPT, UPT, URZ, URZ, URZ ;  /* 0x000000fffffff290 */ /* 0x000fe2000fffe0ff */
[----:B---3--:R-:W-:Y:S11]  /*6ed0*/  @P2 BRA `(.L_x_123) ;  /* 0x0000000000082947 */ /* 0x008ff60003800000 */
[----:B------:R-:W1:Y:S02]  /*6ee0*/  SYNCS.PHASECHK.TRANS64.TRYWAIT P1, [R54+URZ+0x140], R0 ;  /* 0x00014000360075a7 */ /* 0x000e6400080211ff */
[----:B-1----:R-:W-:Y:S05]  /*6ef0*/  @!P1 BRA `(.L_x_124) ;  /* 0x00000034000c9947 */ /* 0x002fea0003800000 */
.L_x_123:
[----:B------:R-:W-:Y:S05]  /*6f00*/  @!P0 BRA `(.L_x_125) ;  /* 0x0000000000408947 */ /* 0x000fea0003800000 */
[----:B------:R-:W3:Y:S01]  /*6f10*/  LDCU.64 UR8, c[0x4][0x70] ;  /* 0x01000e00ff0877ac */ /* 0x000ee20008000a00 */
[----:B------:R-:W-:Y:S01]  /*6f20*/  MOV R3, 0x0 ;  /* 0x0000000000037802 */ /* 0x000fe20000000f00 */
[----:B------:R-:W-:Y:S02]  /*6f30*/  HFMA2 R12, -RZ, RZ, 0, 5.9604644775390625e-08 ;  /* 0x00000001ff0c7431 */ /* 0x000fe400000001ff */
[----:B------:R-:W-:Y:S02]  /*6f40*/  IMAD.MOV.U32 R8, RZ, RZ, 0x192 ;  /* 0x00000192ff087424 */ /* 0x000fe400078e00ff */
[----:B------:R-:W-:Y:S01]  /*6f50*/  IMAD.MOV.U32 R13, RZ, RZ, RZ ;  /* 0x000000ffff0d7224 */ /* 0x000fe200078e00ff */
[----:B------:R-:W5:Y:S01]  /*6f60*/  LDCU.64 UR6, c[0x4][0x78] ;  /* 0x01000f00ff0677ac */ /* 0x000f620008000a00 */
[----:B------:R-:W1:Y:S01]  /*6f70*/  LDC.64 R2, c[0x4][R3] ;  /* 0x0100000003027b82 */ /* 0x000e620000000a00 */
[----:B------:R-:W4:Y:S01]  /*6f80*/  LDCU.64 UR4, c[0x4][0x10] ;  /* 0x01000200ff0477ac */ /* 0x000f220008000a00 */
[----:B---3--:R-:W-:Y:S01]  /*6f90*/  MOV R5, UR9 ;  /* 0x0000000900057c02 */ /* 0x008fe20008000f00 */
[----:B--2---:R-:W-:Y:S01]  /*6fa0*/  IMAD.U32 R4, RZ, RZ, UR8 ;  /* 0x00000008ff047e24 */ /* 0x004fe2000f8e00ff */
[----:B-----5:R-:W-:Y:S01]  /*6fb0*/  MOV R7, UR7 ;  /* 0x0000000700077c02 */ /* 0x020fe20008000f00 */
[----:B------:R-:W-:Y:S01]  /*6fc0*/  IMAD.U32 R6, RZ, RZ, UR6 ;  /* 0x00000006ff067e24 */ /* 0x000fe2000f8e00ff */
[----:B----4-:R-:W-:Y:S01]  /*6fd0*/  MOV R11, UR5 ;  /* 0x00000005000b7c02 */ /* 0x010fe20008000f00 */
[----:B------:R-:W-:Y:S02]  /*6fe0*/  IMAD.U32 R10, RZ, RZ, UR4 ;  /* 0x00000004ff0a7e24 */ /* 0x000fe4000f8e00ff */
[----:B------:R-:W-:Y:S07]  /*6ff0*/  LEPC R20, `(.L_x_125) ;  /* 0x000000001014794e */ /* 0x000fee0000000000 */
[----:B-1----:R-:W-:Y:S05]  /*7000*/  CALL.ABS.NOINC R2 ;  /* 0x0000000002007343 */ /* 0x002fea0003c00000 */
.L_x_125:
[----:B------:R-:W-:Y:S05]  /*7010*/  WARPSYNC.ALL ;  /* 0x0000000000007948 */ /* 0x000fea0003800000 */
[----:B------:R-:W-:Y:S01]  /*7020*/  R2UR UR4, R25 ;  /* 0x00000000190472ca */ /* 0x000fe200000e0000 */
[--C-:B------:R-:W-:Y:S01]  /*7030*/  HADD2.F32 R3, -RZ, R28.reuse.H0_H0 ;  /* 0x2000001cff037230 */ /* 0x100fe20000004100 */
[----:B------:R-:W-:Y:S01]  /*7040*/  MOV R66, 0x10 ;  /* 0x0000001000427802 */ /* 0x000fe20000000f00 */
[--C-:B------:R-:W-:Y:S01]  /*7050*/  HADD2.F32 R20, -RZ, R29.reuse.H0_H0 ;  /* 0x2000001dff147230 */ /* 0x100fe20000004100 */
[----:B------:R-:W-:Y:S01]  /*7060*/  LOP3.LUT P6, RZ, R49, 0x40, RZ, 0xc0, !PT ;  /* 0x0000004031ff7812 */ /* 0x000fe200078cc0ff */
[----:B------:R-:W-:Y:S01]  /*7070*/  HADD2.F32 R21, -RZ, R29.H1_H1 ;  /* 0x3000001dff157230 */ /* 0x000fe20000004100 */
[----:B------:R-:W-:Y:S01]  /*7080*/  ISETP.NE.AND P0, PT, R61, RZ, PT ;  /* 0x000000ff3d00720c */ /* 0x000fe20003f05270 */
[----:B------:R-:W-:Y:S01]  /*7090*/  BSSY.RECONVERGENT B0, `(.L_x_126) ;  /* 0x0000052000007945 */ /* 0x000fe20003800200 */
[----:B------:R-:W-:Y:S04]  /*70a0*/  SEL R66, R66, 0xfffffff0, !P6 ;  /* 0xfffffff042427807 */ /* 0x000fe80007000000 */
[----:B------:R-:W-:Y:S01]  /*70b0*/  IADD3 R63, PT, PT, R63, R66, RZ ;  /* 0x000000423f3f7210 */ /* 0x000fe20007ffe0ff */
[----:B--2---:R-:W1:Y:S02]  /*70c0*/  LDTM.x16 R4, tmem[UR4] ;  /* 0x00000004000479ee */ /* 0x004e640008240000 */
[C---:B-1--4-:R-:W-:Y:S01]  /*70d0*/  FMUL R0, R24.reuse, R4 ;  /* 0x0000000418007220 */ /* 0x052fe20000400000 */
[----:B------:R-:W-:Y:S02]  /*70e0*/  HADD2.F32 R4, -RZ, R28.H1_H1 ;  /* 0x3000001cff047230 */ /* 0x000fe40000004100 */
[C---:B------:R-:W-:Y:S01]  /*70f0*/  FMUL R2, R24.reuse, R5 ;  /* 0x0000000518027220 */ /* 0x040fe20000400000 */
[C---:B------:R-:W-:Y:S01]  /*7100*/  FMUL R7, R24.reuse, R7 ;  /* 0x0000000718077220 */ /* 0x040fe20000400000 */
[C---:B------:R-:W-:Y:S01]  /*7110*/  FFMA R0, R27.reuse, R3, R0 ;  /* 0x000000031b007223 */ /* 0x040fe20000000000 */
[C---:B------:R-:W-:Y:S01]  /*7120*/  FMUL R3, R24.reuse, R6 ;  /* 0x0000000618037220 */ /* 0x040fe20000400000 */
[C---:B------:R-:W-:Y:S01]  /*7130*/  FFMA R2, R27.reuse, R4, R2 ;  /* 0x000000041b027223 */ /* 0x040fe20000000002 */
[C---:B------:R-:W-:Y:S01]  /*7140*/  FMUL R4, R24.reuse, R8 ;  /* 0x0000000818047220 */ /* 0x040fe20000400000 */
[C---:B------:R-:W-:Y:S01]  /*7150*/  FMUL R8, R24.reuse, R12 ;  /* 0x0000000c18087220 */ /* 0x040fe20000400000 */
[----:B------:R-:W-:Y:S01]  /*7160*/  FMUL R12, R24, R16 ;  /* 0x00000010180c7220 */ /* 0x000fe20000400000 */
[--C-:B------:R-:W-:Y:S01]  /*7170*/  HADD2.F32 R16, -RZ, R30.reuse.H0_H0 ;  /* 0x2000001eff107230 */ /* 0x100fe20000004100 */
[----:B------:R-:W-:Y:S01]  /*7180*/  F2FP.F16.F32.PACK_AB R32, R2, R0 ;  /* 0x000000000220723e */ /* 0x000fe200000000ff */
[----:B------:R-:W-:Y:S02]  /*7190*/  HADD2.F32 R0, -RZ, R30.H1_H1 ;  /* 0x3000001eff007230 */ /* 0x000fe40000004100 */
[C---:B------:R-:W-:Y:S01]  /*71a0*/  FMUL R5, R24.reuse, R9 ;  /* 0x0000000918057220 */ /* 0x040fe20000400000 */
[C---:B------:R-:W-:Y:S01]  /*71b0*/  FFMA R3, R27.reuse, R20, R3 ;  /* 0x000000141b037223 */ /* 0x040fe20000000003 */
[C---:B------:R-:W-:Y:S01]  /*71c0*/  FFMA R7, R27.reuse, R21, R7 ;  /* 0x000000151b077223 */ /* 0x040fe20000000007 */
[--C-:B------:R-:W-:Y:S02]  /*71d0*/  HADD2.F32 R2, -RZ, R31.reuse.H0_H0 ;  /* 0x2000001fff027230 */ /* 0x100fe40000004100 */
[C---:B------:R-:W-:Y:S01]  /*71e0*/  FFMA R4, R27.reuse, R16, R4 ;  /* 0x000000101b047223 */ /* 0x040fe20000000004 */
[C---:B------:R-:W-:Y:S01]  /*71f0*/  FMUL R6, R24.reuse, R10 ;  /* 0x0000000a18067220 */ /* 0x040fe20000400000 */
[C---:B------:R-:W-:Y:S01]  /*7200*/  FFMA R5, R27.reuse, R0, R5 ;  /* 0x000000001b057223 */ /* 0x040fe20000000005 */
[----:B------:R-:W-:Y:S02]  /*7210*/  HADD2.F32 R16, -RZ, R31.H1_H1 ;  /* 0x3000001fff107230 */ /* 0x000fe40000004100 */
[C---:B------:R-:W-:Y:S01]  /*7220*/  FMUL R11, R24.reuse, R11 ;  /* 0x0000000b180b7220 */ /* 0x040fe20000400000 */
[--C-:B------:R-:W-:Y:S02]  /*7230*/  HADD2.F32 R0, -RZ, R36.reuse.H0_H0 ;  /* 0x20000024ff007230 */ /* 0x100fe40000004100 */
[----:B------:R-:W-:Y:S01]  /*7240*/  FFMA R6, R27, R2, R6 ;  /* 0x000000021b067223 */ /* 0x000fe20000000006 */
[----:B------:R-:W-:Y:S01]  /*7250*/  F2FP.F16.F32.PACK_AB R33, R7, R3 ;  /* 0x000000030721723e */ /* 0x000fe200000000ff */
[----:B------:R-:W-:Y:S02]  /*7260*/  HADD2.F32 R2, -RZ, R36.H1_H1 ;  /* 0x30000024ff027230 */ /* 0x000fe40000004100 */
[C---:B------:R-:W-:Y:S01]  /*7270*/  FFMA R11, R27.reuse, R16, R11 ;  /* 0x000000101b0b7223 */ /* 0x040fe2000000000b */
[C---:B------:R-:W-:Y:S01]  /*7280*/  FMUL R9, R24.reuse, R13 ;  /* 0x0000000d18097220 */ /* 0x040fe20000400000 */
[--C-:B------:R-:W-:Y:S02]  /*7290*/  HADD2.F32 R3, -RZ, R37.reuse.H0_H0 ;  /* 0x20000025ff037230 */ /* 0x100fe40000004100 */
[C---:B------:R-:W-:Y:S01]  /*72a0*/  FFMA R8, R27.reuse, R0, R8 ;  /* 0x000000001b087223 */ /* 0x040fe20000000008 */
[C---:B------:R-:W-:Y:S01]  /*72b0*/  FMUL R10, R24.reuse, R14 ;  /* 0x0000000e180a7220 */ /* 0x040fe20000400000 */
[----:B------:R-:W-:Y:S02]  /*72c0*/  HADD2.F32 R0, -RZ, R37.H1_H1 ;  /* 0x30000025ff007230 */ /* 0x000fe40000004100 */
[C---:B------:R-:W-:Y:S01]  /*72d0*/  FMUL R15, R24.reuse, R15 ;  /* 0x0000000f180f7220 */ /* 0x040fe20000400000 */
[C---:B------:R-:W-:Y:S01]  /*72e0*/  FFMA R9, R27.reuse, R2, R9 ;  /* 0x000000021b097223 */ /* 0x040fe20000000009 */
[----:B------:R-:W-:Y:S01]  /*72f0*/  FFMA R10, R27, R3, R10 ;  /* 0x000000031b0a7223 */ /* 0x000fe2000000000a */
[--C-:B------:R-:W-:Y:S01]  /*7300*/  HADD2.F32 R2, -RZ, R38.reuse.H0_H0 ;  /* 0x20000026ff027230 */ /* 0x100fe20000004100 */
[----:B------:R-:W-:Y:S01]  /*7310*/  F2FP.F16.F32.PACK_AB R34, R5, R4 ;  /* 0x000000040522723e */ /* 0x000fe200000000ff */
[----:B------:R-:W-:Y:S02]  /*7320*/  HADD2.F32 R3, -RZ, R38.H1_H1 ;  /* 0x30000026ff037230 */ /* 0x000fe40000004100 */
[----:B------:R-:W-:Y:S01]  /*7330*/  FFMA R15, R27, R0, R15 ;  /* 0x000000001b0f7223 */ /* 0x000fe2000000000f */
[C---:B------:R-:W-:Y:S01]  /*7340*/  FMUL R13, R24.reuse, R17 ;  /* 0x00000011180d7220 */ /* 0x040fe20000400000 */
[--C-:B------:R-:W-:Y:S02]  /*7350*/  HADD2.F32 R4, -RZ, R39.reuse.H0_H0 ;  /* 0x20000027ff047230 */ /* 0x100fe40000004100 */
[C---:B------:R-:W-:Y:S01]  /*7360*/  FMUL R14, R24.reuse, R18 ;  /* 0x00000012180e7220 */ /* 0x040fe20000400000 */
[----:B------:R-:W-:Y:S02]  /*7370*/  HADD2.F32 R0, -RZ, R39.H1_H1 ;  /* 0x30000027ff007230 */ /* 0x000fe40000004100 */
[----:B------:R-:W-:Y:S01]  /*7380*/  FMUL R19, R24, R19 ;  /* 0x0000001318137220 */ /* 0x000fe20000400000 */
[----:B------:R-:W-:Y:S01]  /*7390*/  F2FP.F16.F32.PACK_AB R35, R11, R6 ;  /* 0x000000060b23723e */ /* 0x000fe200000000ff */
[C---:B------:R-:W-:Y:S01]  /*73a0*/  FFMA R12, R27.reuse, R2, R12 ;  /* 0x000000021b0c7223 */ /* 0x040fe2000000000c */
[C---:B------:R-:W-:Y:S01]  /*73b0*/  FFMA R13, R27.reuse, R3, R13 ;  /* 0x000000031b0d7223 */ /* 0x040fe2000000000d */
[C---:B------:R-:W-:Y:S01]  /*73c0*/  FFMA R14, R27.reuse, R4, R14 ;  /* 0x000000041b0e7223 */ /* 0x040fe2000000000e */
[----:B------:R-:W-:Y:S01]  /*73d0*/  FFMA R19, R27, R0, R19 ;  /* 0x000000001b137223 */ /* 0x000fe20000000013 */
[----:B------:R1:W-:Y:S01]  /*73e0*/  STS.128 [R57+UR43+0x200], R32 ;  /* 0x0002002039007988 */ /* 0x0003e20008000c2b */
[----:B------:R-:W-:Y:S02]  /*73f0*/  F2FP.F16.F32.PACK_AB R8, R9, R8 ;  /* 0x000000080908723e */ /* 0x000fe400000000ff */
[----:B------:R-:W-:Y:S02]  /*7400*/  F2FP.F16.F32.PACK_AB R9, R15, R10 ;  /* 0x0000000a0f09723e */ /* 0x000fe400000000ff */
[----:B------:R-:W-:Y:S02]  /*7410*/  F2FP.F16.F32.PACK_AB R10, R13, R12 ;  /* 0x0000000c0d0a723e */ /* 0x000fe400000000ff */
[----:B------:R-:W-:Y:S05]  /*7420*/  F2FP.F16.F32.PACK_AB R11, R19, R14 ;  /* 0x0000000e130b723e */ /* 0x000fea00000000ff */
[----:B------:R1:W-:Y:S01]  /*7430*/  STS.128 [R63+0x200], R8 ;  /* 0x000200083f007388 */ /* 0x0003e20000000c00 */
[----:B------:R-:W-:Y:S01]  /*7440*/  @!PT LDS RZ, [RZ] ;  /* 0x00000000fffff984 */ /* 0x000fe20000000800 */
[----:B------:R-:W-:Y:S01]  /*7450*/  @!PT LDS RZ, [RZ] ;  /* 0x00000000fffff984 */ /* 0x000fe20000000800 */
[----:B------:R-:W-:Y:S01]  /*7460*/  @!PT LDS RZ, [RZ] ;  /* 0x00000000fffff984 */ /* 0x000fe20000000800 */
[----:B------:R-:W-:Y:S01]  /*7470*/  @!PT LDS RZ, [RZ] ;  /* 0x00000000fffff984 */ /* 0x000fe20000000800 */
[----:B------:R2:W-:Y:S07]  /*7480*/  MEMBAR.ALL.CTA ;  /* 0x0000000000007992 */ /* 0x0005ee0000008000 */
[----:B--2---:R-:W2:Y:S02]  /*7490*/  FENCE.VIEW.ASYNC.S ;  /* 0x00000000000073c6 */ /* 0x004ea40000000000 */
[----:B--2---:R-:W-:Y:S06]  /*74a0*/  BAR.SYNC.DEFER_BLOCKING 0x1, 0x80 ;  /* 0x0042000000007b1d */ /* 0x004fec0000010000 */
[----:B------:R-:W-:Y:S05]  /*74b0*/  @P0 BRA `(.L_x_127) ;  /* 0x00000000003c0947 */ /* 0x000fea0003800000 */
[----:B------:R-:W2:Y:S01]  /*74c0*/  LDCU.64 UR6, c[0x0][0x348] ;  /* 0x00006900ff0677ac */ /* 0x000ea20008000a00 */
[----:B------:R-:W-:Y:S01]  /*74d0*/  UIADD3 UR4, UPT, UPT, UR43, 0x200, URZ ;  /* 0x000002002b047890 */ /* 0x000fe2000fffe0ff */
[----:B------:R-:W-:Y:S01]  /*74e0*/  UMOV UR51, UR36 ;  /* 0x0000002400337c82 */ /* 0x000fe20008000000 */
[----:B------:R-:W-:Y:S02]  /*74f0*/  UIADD3 UR9, UPT, UPT, UR49, 0x40, URZ ;  /* 0x0000004031097890 */ /* 0x000fe4000fffe0ff */
[----:B------:R-:W-:Y:S02]  /*7500*/  UIADD3 UR8, UPT, UPT, UR43, 0xa00, URZ ;  /* 0x00000a002b087890 */ /* 0x000fe4000fffe0ff */
[----:B------:R-:W-:Y:S01]  /*7510*/  MOV R53, UR4 ;  /* 0x0000000400357c02 */ /* 0x000fe20008000f00 */
[----:B------:R-:W-:Y:S01]  /*7520*/  UMOV UR10, UR50 ;  /* 0x00000032000a7c82 */ /* 0x000fe20008000000 */
[----:B------:R-:W-:Y:S02]  /*7530*/  UMOV UR11, UR36 ;  /* 0x00000024000b7c82 */ /* 0x000fe40008000000 */
[----:B------:R-:W-:Y:S01]  /*7540*/  R2UR UR48, R53 ;  /* 0x00000000353072ca */ /* 0x000fe200000e0000 */
[----:B--2---:R-:W-:Y:S04]  /*7550*/  UIADD3 UR4, UP0, UPT, UR6, 0x680, URZ ;  /* 0x0000068006047890 */ /* 0x004fe8000ff1e0ff */
[----:B------:R-:W-:Y:S09]  /*7560*/  UIADD3.X UR5, UPT, UPT, URZ, UR7, URZ, UP0, !UPT ;  /* 0x00000007ff057290 */ /* 0x000ff200087fe4ff */
[----:B------:R2:W-:Y:S01]  /*7570*/  UTMASTG.3D [UR48], [UR4] ;  /* 0x00000030040073b5 */ /* 0x0005e20008010000 */
[----:B------:R2:W-:Y:S01]  /*7580*/  UTMASTG.3D [UR8], [UR4] ;  /* 0x00000008040073b5 */ /* 0x0005e20008010000 */
[----:B------:R0:W-:Y:S01]  /*7590*/  UTMACMDFLUSH ;  /* 0x00000000000079b7 */ /* 0x0001e20000000000 */
[----:B--2---:R-:W-:Y:S04]  /*75a0*/  DEPBAR.LE SB0, 0x1 ;  /* 0x000080400000791a */ /* 0x004fe80000000000 */
.L_x_127:
[----:B------:R-:W-:Y:S05]  /*75b0*/  BSYNC.RECONVERGENT B0 ;  /* 0x0000000000007941 */ /* 0x000fea0003800200 */
.L_x_126:
[----:B------:R-:W-:Y:S01]  /*75c0*/  BAR.SYNC.DEFER_BLOCKING 0x1, 0x80 ;  /* 0x0042000000007b1d */ /* 0x000fe20000010000 */
[----:B------:R-:W-:Y:S01]  /*75d0*/  ISETP.NE.AND P1, PT, R62, RZ, PT ;  /* 0x000000ff3e00720c */ /* 0x000fe20003f25270 */
[----:B------:R-:W-:Y:S01]  /*75e0*/  UISETP.NE.AND UP0, UPT, UR52, URZ, UPT ;  /* 0x000000ff3400728c */ /* 0x000fe2000bf05270 */
[----:B------:R-:W-:Y:S11]  /*75f0*/  LEA R2, R26, UR43, 0x3 ;  /* 0x0000002b1a027c11 */ /* 0x000ff6000f8e18ff */
[----:B------:R-:W-:Y:S01]  /*7600*/  @P1 SHF.L.U32 R3, R60, 0x1f, RZ ;  /* 0x0000001f3c031819 */ /* 0x000fe200000006ff */
[----:B------:R-:W-:Y:S06]  /*7610*/  BRA.U !UP0, `(.L_x_128) ;  /* 0x0000000108247547 */ /* 0x000fec000b800000 */
[----:B------:R-:W-:Y:S01]  /*7620*/  IMAD.U32 R4, RZ, RZ, UR46 ;  /* 0x0000002eff047e24 */ /* 0x000fe2000f8e00ff */
[----:B------:R-:W-:Y:S01]  /*7630*/  MOV R0, UR47 ;  /* 0x0000002f00007c02 */ /* 0x000fe20008000f00 */
[----:B------:R-:W-:Y:S03]  /*7640*/  UIADD3 UR4, UPT, UPT, UR46, 0x1, URZ ;  /* 0x000000012e047890 */ /* 0x000fe6000fffe0ff */
[----:B------:R-:W-:Y:S01]  /*7650*/  @P1 LEA R4, R4, UR43, 0x3 ;  /* 0x0000002b04041c11 */ /* 0x000fe2000f8e18ff */
[----:B------:R-:W-:Y:S04]  /*7660*/  UISETP.NE.AND UP0, UPT, UR4, 0x4, UPT ;  /* 0x000000040400788c */ /* 0x000fe8000bf05270 */
[----:B------:R-:W-:Y:S01]  /*7670*/  @P1 VIADD R4, R4, 0xf0 ;  /* 0x000000f004041836 */ /* 0x000fe20000000000 */
[----:B------:R-:W-:Y:S04]  /*7680*/  USEL UR46, UR4, URZ, UP0 ;  /* 0x000000ff042e7287 */ /* 0x000fe80008000000 */
[----:B------:R-:W-:Y:S04]  /*7690*/  @P1 PRMT R0, R0, 0x654, R4 ;  /* 0x0000065400001816 */ /* 0x000fe80000000004 */
[----:B------:R2:W-:Y:S04]  /*76a0*/  @P1 SYNCS.ARRIVE.TRANS64.RED.A1T0 RZ, [R0+URZ], RZ ;  /* 0x000000ff00ff19a7 */ /* 0x0005e800081004ff */
.L_x_128:
[----:B------:R-:W3:Y:S01]  /*76b0*/  @P1 SYNCS.PHASECHK.TRANS64.TRYWAIT P0, [R2+URZ+0xd0], R3 ;  /* 0x0000d003020015a7 */ /* 0x000ee200080011ff */
[----:B------:R-:W-:Y:S01]  /*76c0*/  BSSY B1, `(.L_x_129) ;  /* 0x0000012000017945 */ /* 0x000fe20003800000 */
[----:B---3--:R-:W-:Y:S03]  /*76d0*/  @P1 SEL R64, RZ, 0x1, !P0 ;  /* 0x00000001ff401807 */ /* 0x008fe60004000000 */
[----:B------:R-:W-:Y:S05]  /*76e0*/  @!P1 BRA `(.L_x_130) ;  /* 0x00000000003c9947 */ /* 0x000fea0003800000 */
[----:B------:R-:W-:Y:S01]  /*76f0*/  ISETP.NE.AND P1, PT, R65, RZ, PT ;  /* 0x000000ff4100720c */ /* 0x000fe20003f25270 */
[----:B------:R-:W-:Y:S01]  /*7700*/  BSSY B0, `(.L_x_131) ;  /* 0x0000009000007945 */ /* 0x000fe20003800000 */
[----:B------:R-:W-:Y:S11]  /*7710*/  ISETP.NE.AND P0, PT, R64, RZ, PT ;  /* 0x000000ff4000720c */ /* 0x000ff60003f05270 */
[----:B------:R-:W-:Y:S05]  /*7720*/  @P1 IMAD R4, R26, 0x1000, R57 ;  /* 0x000010001a041824 */ /* 0x000fea00078e0239 */
[----:B------:R-:W-:Y:S05]  /*7730*/  @P1 IADD3 R3, PT, PT, R4, UR43, RZ ;  /* 0x0000002b04031c10 */ /* 0x000fea000fffe0ff */
[----:B------:R-:W-:Y:S01]  /*7740*/  @P1 IMAD.IADD R3, R66, 0x1, R3 ;  /* 0x0000000142031824 */ /* 0x000fe200078e0203 */
[----:B------:R-:W-:Y:S06]  /*7750*/  @P0 BRA `(.L_x_132) ;  /* 0x00000000000c0947 */ /* 0x000fec0003800000 */
[----:B--2---:R-:W-:Y:S04]  /*7760*/  SHF.L.U32 R0, R60, 0x1f, RZ ;  /* 0x0000001f3c007819 */ /* 0x004fe800000006ff */
[----:B------:R-:W2:Y:S02]  /*7770*/  SYNCS.PHASECHK.TRANS64.TRYWAIT P0, [R2+URZ+0xd0], R0 ;  /* 0x0000d000020075a7 */ /* 0x000ea400080011ff */
[----:B--2---:R-:W-:Y:S05]  /*7780*/  @!P0 BRA `(.L_x_133) ;  /* 0x0000002800fc8947 */ /* 0x004fea0003800000 */
.L_x_132:
[----:B------:R-:W-:Y:S05]  /*7790*/  BSYNC B0 ;  /* 0x0000000000007941 */ /* 0x000fea0003800000 */
.L_x_131:
[----:B------:R-:W-:Y:S02]  /*77a0*/  ISETP.NE.AND P0, PT, R65, RZ, PT ;  /* 0x000000ff4100720c */ /* 0x000fe40003f05270 */
[----:B------:R-:W-:Y:S11]  /*77b0*/  IADD3 R26, PT, PT, R26, 0x1, RZ ;  /* 0x000000011a1a7810 */ /* 0x000ff60007ffe0ff */
[----:B------:R3:W4:Y:S04]  /*77c0*/  @P0 LDS.128 R28, [R4+UR43+0x200] ;  /* 0x0002002b041c0984 */ /* 0x0007280008000c00 */
[----:B------:R3:W1:Y:S02]  /*77d0*/  @P0 LDS.128 R36, [R3+0x200] ;  /* 0x0002000003240984 */ /* 0x0006640000000c00 */
.L_x_130:
[----:B------:R-:W-:Y:S05]  /*77e0*/  BSYNC B1 ;  /* 0x0000000000017941 */ /* 0x000fea0003800000 */
.L_x_129:
[----:B--2---:R-:W-:Y:S05]  /*77f0*/  VIADD R0, R25, 0x10 ;  /* 0x0000001019007836 */ /* 0x004fea0000000000 */
[----:B------:R-:W-:Y:S04]  /*7800*/  SHF.R.U32.HI R0, RZ, 0x15, R0 ;  /* 0x00000015ff007819 */ /* 0x000fe80000011600 */
[----:B------:R-:W-:Y:S11]  /*7810*/  LOP3.LUT P0, RZ, R0, 0x3, R51, 0x48, !PT ;  /* 0x0000000300ff7812 */ /* 0x000ff60007804833 */
[----:B------:R-:W-:Y:S02]  /*7820*/  @!UPT UIADD3 URZ, UPT, UPT, URZ, URZ, URZ ;  /* 0x000000fffffff290 */ /* 0x000fe4000fffe0ff */
[----:B------:R-:W-:Y:S05]  /*7830*/  @!P0 BRA `(.L_x_134) ;  /* 0x0000000000408947 */ /* 0x000fea0003800000 */
[----:B------:R-:W2:Y:S01]  /*7840*/  LDCU.64 UR8, c[0x4][0x70] ;  /* 0x01000e00ff0877ac */ /* 0x000ea20008000a00 */
[----:B---3--:R-:W-:Y:S01]  /*7850*/  MOV R3, 0x0 ;  /* 0x0000000000037802 */ /* 0x008fe20000000f00 */
[----:B------:R-:W-:Y:S02]  /*7860*/  HFMA2 R12, -RZ, RZ, 0, 5.9604644775390625e-08 ;  /* 0x00000001ff0c7431 */ /* 0x000fe400000001ff */
[----:B-1----:R-:W-:Y:S02]  /*7870*/  IMAD.MOV.U32 R8, RZ, RZ, 0x192 ;  /* 0x00000192ff087424 */ /* 0x002fe400078e00ff */
[----:B------:R-:W-:Y:S01]  /*7880*/  IMAD.MOV.U32 R13, RZ, RZ, RZ ;  /* 0x000000ffff0d7224 */ /* 0x000fe200078e00ff */
[----:B------:R-:W1:Y:S01]  /*7890*/  LDCU.64 UR6, c[0x4][0x78] ;  /* 0x01000f00ff0677ac */ /* 0x000e620008000a00 */
[----:B------:R-:W3:Y:S01]  /*78a0*/  LDC.64 R2, c[0x4][R3] ;  /* 0x0100000003027b82 */ /* 0x000ee20000000a00 */
[----:B------:R-:W5:Y:S01]  /*78b0*/  LDCU.64 UR4, c[0x4][0x10] ;  /* 0x01000200ff0477ac */ /* 0x000f620008000a00 */
[----:B--2---:R-:W-:Y:S01]  /*78c0*/  MOV R5, UR9 ;  /* 0x0000000900057c02 */ /* 0x004fe20008000f00 */
[----:B------:R-:W-:Y:S01]  /*78d0*/  IMAD.U32 R4, RZ, RZ, UR8 ;  /* 0x00000008ff047e24 */ /* 0x000fe2000f8e00ff */
[----:B-1----:R-:W-:Y:S01]  /*78e0*/  MOV R7, UR7 ;  /* 0x0000000700077c02 */ /* 0x002fe20008000f00 */
[----:B------:R-:W-:Y:S01]  /*78f0*/  IMAD.U32 R6, RZ, RZ, UR6 ;  /* 0x00000006ff067e24 */ /* 0x000fe2000f8e00ff */
[----:B-----5:R-:W-:Y:S01]  /*7900*/  MOV R11, UR5 ;  /* 0x00000005000b7c02 */ /* 0x020fe20008000f00 */
[----:B------:R-:W-:Y:S02]  /*7910*/  IMAD.U32 R10, RZ, RZ, UR4 ;  /* 0x00000004ff0a7e24 */ /* 0x000fe4000f8e00ff */
[----:B------:R-:W-:Y:S07]  /*7920*/  LEPC R20, `(.L_x_134) ;  /* 0x000000001014794e */ /* 0x000fee0000000000 */
[----:B---34-:R-:W-:Y:S05]  /*7930*/  CALL.ABS.NOINC R2 ;  /* 0x0000000002007343 */ /* 0x018fea0003c00000 */
.L_x_134:
[----:B------:R-:W-:Y:S01]  /*7940*/  ISETP.NE.AND P6, PT, R62, RZ, PT ;  /* 0x000000ff3e00720c */ /* 0x000fe20003fc5270 */
[----:B------:R-:W-:Y:S05]  /*7950*/  WARPSYNC.ALL ;  /* 0x0000000000007948 */ /* 0x000fea0003800000 */
[----:B------:R-:W-:Y:S01]  /*7960*/  R2UR UR4, R25 ;  /* 0x00000000190472ca */ /* 0x000fe200000e0000 */
[----:B---34-:R-:W-:Y:S01]  /*7970*/  HADD2.F32 R3, -RZ, R28.H0_H0 ;  /* 0x2000001cff037230 */ /* 0x018fe20000004100 */
[----:B------:R-:W-:Y:S01]  /*7980*/  ISETP.NE.AND P0, PT, R61, RZ, PT ;  /* 0x000000ff3d00720c */ /* 0x000fe20003f05270 */
[----:B------:R-:W-:Y:S01]  /*7990*/  HADD2.F32 R20, -RZ, R30.H0_H0 ;  /* 0x2000001eff147230 */ /* 0x000fe20000004100 */
[----:B------:R-:W-:Y:S09]  /*79a0*/  BSSY.RECONVERGENT B0, `(.L_x_135) ;  /* 0x0000058000007945 */ /* 0x000ff20003800200 */
[----:B-1----:R-:W1:Y:S02]  /*79b0*/  LDTM.x16 R4, tmem[UR4+0x10] ;  /* 0x00001004000479ee */ /* 0x002e640008240000 */
[C---:B-1----:R-:W-:Y:S01]  /*79c0*/  FMUL R0, R24.reuse, R4 ;  /* 0x0000000418007220 */ /* 0x042fe20000400000 */
[----:B------:R-:W-:Y:S02]  /*79d0*/  HADD2.F32 R4, -RZ, R28.H1_H1 ;  /* 0x3000001cff047230 */ /* 0x000fe40000004100 */
[C---:B------:R-:W-:Y:S01]  /*79e0*/  FMUL R2, R24.reuse, R5 ;  /* 0x0000000518027220 */ /* 0x040fe20000400000 */
[--C-:B------:R-:W-:Y:S02]  /*79f0*/  HADD2.F32 R5, -RZ, R29.reuse.H0_H0 ;  /* 0x2000001dff057230 */ /* 0x100fe40000004100 */
[C---:B------:R-:W-:Y:S01]  /*7a00*/  FFMA R0, R27.reuse, R3, R0 ;  /* 0x000000031b007223 */ /* 0x040fe20000000000 */
[C---:B------:R-:W-:Y:S01]  /*7a10*/  FMUL R3, R24.reuse, R6 ;  /* 0x0000000618037220 */ /* 0x040fe20000400000 */
[----:B------:R-:W-:Y:S02]  /*7a20*/  HADD2.F32 R6, -RZ, R29.H1_H1 ;  /* 0x3000001dff067230 */ /* 0x000fe40000004100 */
[C---:B------:R-:W-:Y:S01]  /*7a30*/  FFMA R2, R27.reuse, R4, R2 ;  /* 0x000000041b027223 */ /* 0x040fe20000000002 */
[C---:B------:R-:W-:Y:S01]  /*7a40*/  FMUL R7, R24.reuse, R7 ;  /* 0x0000000718077220 */ /* 0x040fe20000400000 */
[C---:B------:R-:W-:Y:S01]  /*7a50*/  FFMA R3, R27.reuse, R5, R3 ;  /* 0x000000051b037223 */ /* 0x040fe20000000003 */
[C---:B------:R-:W-:Y:S01]  /*7a60*/  FMUL R4, R24.reuse, R8 ;  /* 0x0000000818047220 */ /* 0x040fe20000400000 */
[----:B------:R-:W-:Y:S01]  /*7a70*/  FMUL R5, R24, R9 ;  /* 0x0000000918057220 */ /* 0x000fe20000400000 */
[----:B------:R-:W-:Y:S01]  /*7a80*/  F2FP.F16.F32.PACK_AB R32, R2, R0 ;  /* 0x000000000220723e */ /* 0x000fe200000000ff */
[C---:B------:R-:W-:Y:S01]  /*7a90*/  FFMA R7, R27.reuse, R6, R7 ;  /* 0x000000061b077223 */ /* 0x040fe20000000007 */
[----:B------:R-:W-:Y:S02]  /*7aa0*/  HADD2.F32 R0, -RZ, R30.H1_H1 ;  /* 0x3000001eff007230 */ /* 0x000fe40000004100 */
[----:B------:R-:W-:Y:S01]  /*7ab0*/  FFMA R4, R27, R20, R4 ;  /* 0x000000141b047223 */ /* 0x000fe20000000004 */
[--C-:B------:R-:W-:Y:S02]  /*7ac0*/  HADD2.F32 R2, -RZ, R31.reuse.H0_H0 ;  /* 0x2000001fff027230 */ /* 0x100fe40000004100 */
[C---:B------:R-:W-:Y:S01]  /*7ad0*/  FMUL R6, R24.reuse, R10 ;  /* 0x0000000a18067220 */ /* 0x040fe20000400000 */
[----:B------:R-:W-:Y:S01]  /*7ae0*/  F2FP.F16.F32.PACK_AB R33, R7, R3 ;  /* 0x000000030721723e */ /* 0x000fe200000000ff */
[----:B------:R-:W-:Y:S02]  /*7af0*/  HADD2.F32 R3, -RZ, R31.H1_H1 ;  /* 0x3000001fff037230 */ /* 0x000fe40000004100 */
[C---:B------:R-:W-:Y:S01]  /*7b00*/  FFMA R5, R27.reuse, R0, R5 ;  /* 0x000000001b057223 */ /* 0x040fe20000000005 */
[C---:B------:R-:W-:Y:S01]  /*7b10*/  FMUL R11, R24.reuse, R11 ;  /* 0x0000000b180b7220 */ /* 0x040fe20000400000 */
[--C-:B------:R-:W-:Y:S02]  /*7b20*/  HADD2.F32 R7, -RZ, R36.reuse.H0_H0 ;  /* 0x20000024ff077230 */ /* 0x100fe40000004100 */
[C---:B------:R-:W-:Y:S01]  /*7b30*/  FMUL R8, R24.reuse, R12 ;  /* 0x0000000c18087220 */ /* 0x040fe20000400000 */
[----:B------:R-:W-:Y:S02]  /*7b40*/  HADD2.F32 R0, -RZ, R36.H1_H1 ;  /* 0x30000024ff007230 */ /* 0x000fe40000004100 */
[C---:B------:R-:W-:Y:S01]  /*7b50*/  FMUL R9, R24.reuse, R13 ;  /* 0x0000000d18097220 */ /* 0x040fe20000400000 */
[C---:B------:R-:W-:Y:S01]  /*7b60*/  FFMA R6, R27.reuse, R2, R6 ;  /* 0x000000021b067223 */ /* 0x040fe20000000006 */
[C---:B------:R-:W-:Y:S01]  /*7b70*/  FFMA R11, R27.reuse, R3, R11 ;  /* 0x000000031b0b7223 */ /* 0x040fe2000000000b */
[C---:B------:R-:W-:Y:S01]  /*7b80*/  FFMA R8, R27.reuse, R7, R8 ;  /* 0x000000071b087223 */ /* 0x040fe20000000008 */
[C---:B------:R-:W-:Y:S01]  /*7b90*/  FFMA R9, R27.reuse, R0, R9 ;  /* 0x000000001b097223 */ /* 0x040fe20000000009 */
[--C-:B------:R-:W-:Y:S02]  /*7ba0*/  HADD2.F32 R2, -RZ, R37.reuse.H0_H0 ;  /* 0x20000025ff027230 */ /* 0x100fe40000004100 */
[C---:B------:R-:W-:Y:S01]  /*7bb0*/  FMUL R10, R24.reuse, R14 ;  /* 0x0000000e180a7220 */ /* 0x040fe20000400000 */
[----:B------:R-:W-:Y:S02]  /*7bc0*/  HADD2.F32 R0, -RZ, R37.H1_H1 ;  /* 0x30000025ff007230 */ /* 0x000fe40000004100 */
[C---:B------:R-:W-:Y:S01]  /*7bd0*/  FMUL R15, R24.reuse, R15 ;  /* 0x0000000f180f7220 */ /* 0x040fe20000400000 */
[C---:B------:R-:W-:Y:S01]  /*7be0*/  FMUL R12, R24.reuse, R16 ;  /* 0x00000010180c7220 */ /* 0x040fe20000400000 */
[C---:B------:R-:W-:Y:S01]  /*7bf0*/  FFMA R10, R27.reuse, R2, R10 ;  /* 0x000000021b0a7223 */ /* 0x040fe2000000000a */
[--C-:B------:R-:W-:Y:S02]  /*7c00*/  HADD2.F32 R2, -RZ, R38.reuse.H0_H0 ;  /* 0x20000026ff027230 */ /* 0x100fe40000004100 */
[----:B------:R-:W-:Y:S01]  /*7c10*/  FFMA R15, R27, R0, R15 ;  /* 0x000000001b0f7223 */ /* 0x000fe2000000000f */
[----:B------:R-:W-:Y:S01]  /*7c20*/  HADD2.F32 R0, -RZ, R38.H1_H1 ;  /* 0x30000026ff007230 */ /* 0x000fe20000004100 */
[----:B------:R-:W-:Y:S01]  /*7c30*/  F2FP.F16.F32.PACK_AB R34, R5, R4 ;  /* 0x000000040522723e */ /* 0x000fe200000000ff */
        /* <DEDUP_REMOVED lines=14> */
[----:B------:R-:W-:Y:S02]  /*7d20*/  F2FP.F16.F32.PACK_AB R11, R19, R14 ;  /* 0x0000000e130b723e */ /* 0x000fe400000000ff */
[----:B------:R-:W-:Y:S02]  /*7d30*/  MOV R2, UR46 ;  /* 0x0000002e00027c02 */ /* 0x000fe40008000f00 */
[----:B------:R-:W-:Y:S01]  /*7d40*/  MOV R0, UR47 ;  /* 0x0000002f00007c02 */ /* 0x000fe20008000f00 */
[----:B------:R1:W-:Y:S01]  /*7d50*/  STS.128 [R63+0x1200], R8 ;  /* 0x001200083f007388 */ /* 0x0003e20000000c00 */
[----:B------:R-:W-:Y:S02]  /*7d60*/  @P6 LEA R2, R2, UR43, 0x3 ;  /* 0x0000002b02026c11 */ /* 0x000fe4000f8e18ff */
[----:B------:R-:W-:Y:S02]  /*7d70*/  @P6 SHF.L.U32 R3, R60, 0x1f, RZ ;  /* 0x0000001f3c036819 */ /* 0x000fe400000006ff */
[----:B------:R-:W-:Y:S01]  /*7d80*/  @P6 IADD3 R2, PT, PT, R2, 0xf0, RZ ;  /* 0x000000f002026810 */ /* 0x000fe20007ffe0ff */
[----:B------:R-:W-:Y:S01]  /*7d90*/  @!PT LDS RZ, [RZ] ;  /* 0x00000000fffff984 */ /* 0x000fe20000000800 */
[----:B------:R-:W-:Y:S01]  /*7da0*/  @!PT LDS RZ, [RZ] ;  /* 0x00000000fffff984 */ /* 0x000fe20000000800 */
[----:B------:R-:W-:Y:S01]  /*7db0*/  @!PT LDS RZ, [RZ] ;  /* 0x00000000fffff984 */ /* 0x000fe20000000800 */
[----:B------:R-:W-:Y:S01]  /*7dc0*/  @!PT LDS RZ, [RZ] ;  /* 0x00000000fffff984 */ /* 0x000fe20000000800 */
[----:B------:R2:W-:Y:S06]  /*7dd0*/  MEMBAR.ALL.CTA ;  /* 0x0000000000007992 */ /* 0x0005ec0000008000 */
[----:B--2---:R-:W2:Y:S01]  /*7de0*/  FENCE.VIEW.ASYNC.S ;  /* 0x00000000000073c6 */ /* 0x004ea20000000000 */
[----:B------:R-:W-:Y:S02]  /*7df0*/  @P6 PRMT R0, R0, 0x654, R2 ;  /* 0x0000065400006816 */ /* 0x000fe40000000002 */
[----:B------:R-:W-:Y:S01]  /*7e00*/  LEA R2, R26, UR43, 0x3 ;  /* 0x0000002b1a027c11 */ /* 0x000fe2000f8e18ff */
[----:B--2---:R-:W-:Y:S06]  /*7e10*/  BAR.SYNC.DEFER_BLOCKING 0x1, 0x80 ;  /* 0x0042000000007b1d */ /* 0x004fec0000010000 */
[----:B------:R-:W-:Y:S05]  /*7e20*/  @P0 BRA `(.L_x_136) ;  /* 0x00000000003c0947 */ /* 0x000fea0003800000 */
[----:B------:R-:W2:Y:S01]  /*7e30*/  LDCU.64 UR6, c[0x0][0x348] ;  /* 0x00006900ff0677ac */ /* 0x000ea20008000a00 */
[----:B------:R-:W-:Y:S02]  /*7e40*/  UIADD3 UR13, UPT, UPT, UR49, 0x10, URZ ;  /* 0x00000010310d7890 */ /* 0x000fe4000fffe0ff */
[----:B------:R-:W-:Y:S01]  /*7e50*/  UIADD3 UR12, UPT, UPT, UR43, 0x1200, URZ ;  /* 0x000012002b0c7890 */ /* 0x000fe2000fffe0ff */
[----:B------:R-:W-:Y:S01]  /*7e60*/  UMOV UR14, UR50 ;  /* 0x00000032000e7c82 */ /* 0x000fe20008000000 */
[----:B------:R-:W-:Y:S01]  /*7e70*/  UMOV UR15, UR36 ;  /* 0x00000024000f7c82 */ /* 0x000fe20008000000 */
[----:B------:R-:W-:Y:S02]  /*7e80*/  UIADD3 UR9, UPT, UPT, UR49, 0x50, URZ ;  /* 0x0000005031097890 */ /* 0x000fe4000fffe0ff */
[----:B------:R-:W-:Y:S01]  /*7e90*/  UIADD3 UR8, UPT, UPT, UR43, 0x1a00, URZ ;  /* 0x00001a002b087890 */ /* 0x000fe2000fffe0ff */
[----:B------:R-:W-:Y:S01]  /*7ea0*/  UMOV UR10, UR50 ;  /* 0x00000032000a7c82 */ /* 0x000fe20008000000 */
[----:B------:R-:W-:Y:S01]  /*7eb0*/  UMOV UR11, UR36 ;  /* 0x00000024000b7c82 */ /* 0x000fe20008000000 */
[----:B--2---:R-:W-:Y:S04]  /*7ec0*/  UIADD3 UR4, UP0, UPT, UR6, 0x680, URZ ;  /* 0x0000068006047890 */ /* 0x004fe8000ff1e0ff */
[----:B------:R-:W-:Y:S09]  /*7ed0*/  UIADD3.X UR5, UPT, UPT, URZ, UR7, URZ, UP0, !UPT ;  /* 0x00000007ff057290 */ /* 0x000ff200087fe4ff */
[----:B------:R2:W-:Y:S01]  /*7ee0*/  UTMASTG.3D [UR12], [UR4] ;  /* 0x0000000c040073b5 */ /* 0x0005e20008010000 */
[----:B------:R2:W-:Y:S01]  /*7ef0*/  UTMASTG.3D [UR8], [UR4] ;  /* 0x00000008040073b5 */ /* 0x0005e20008010000 */
[----:B------:R0:W-:Y:S01]  /*7f00*/  UTMACMDFLUSH ;  /* 0x00000000000079b7 */ /* 0x0001e20000000000 */
[----:B--2---:R-:W-:Y:S04]  /*7f10*/  DEPBAR.LE SB0, 0x1 ;  /* 0x000080400000791a */ /* 0x004fe80000000000 */
.L_x_136:
[----:B------:R-:W-:Y:S05]  /*7f20*/  BSYNC.RECONVERGENT B0 ;  /* 0x0000000000007941 */ /* 0x000fea0003800200 */
.L_x_135:
[----:B------:R-:W-:Y:S01]  /*7f30*/  BAR.SYNC.DEFER_BLOCKING 0x1, 0x80 ;  /* 0x0042000000007b1d */ /* 0x000fe20000010000 */
[----:B------:R-:W-:Y:S04]  /*7f40*/  UIADD3 UR4, UPT, UPT, UR46, 0x1, URZ ;  /* 0x000000012e047890 */ /* 0x000fe8000fffe0ff */
[----:B------:R-:W-:Y:S04]  /*7f50*/  UISETP.NE.AND UP0, UPT, UR4, 0x4, UPT ;  /* 0x000000040400788c */ /* 0x000fe8000bf05270 */
[----:B------:R-:W-:Y:S01]  /*7f60*/  USEL UR44, UR4, URZ, UP0 ;  /* 0x000000ff042c7287 */ /* 0x000fe20008000000 */
[----:B------:R2:W-:Y:S01]  /*7f70*/  @P6 SYNCS.ARRIVE.TRANS64.RED.A1T0 RZ, [R0+URZ], RZ ;  /* 0x000000ff00ff69a7 */ /* 0x0005e200081004ff */
[----:B------:R-:W-:Y:S01]  /*7f80*/  BSSY B1, `(.L_x_137) ;  /* 0x0000013000017945 */ /* 0x000fe20003800000 */
[----:B------:R-:W3:Y:S02]  /*7f90*/  @P6 SYNCS.PHASECHK.TRANS64.TRYWAIT P0, [R2+URZ+0xd0], R3 ;  /* 0x0000d003020065a7 */ /* 0x000ee400080011ff */
[----:B---3--:R-:W-:Y:S01]  /*7fa0*/  @P6 SEL R64, RZ, 0x1, !P0 ;  /* 0x00000001ff406807 */ /* 0x008fe20004000000 */
[----:B--2---:R-:W-:Y:S06]  /*7fb0*/  @!P6 BRA `(.L_x_138) ;  /* 0x00000000003ce947 */ /* 0x004fec0003800000 */
[----:B------:R-:W-:Y:S01]  /*7fc0*/  ISETP.NE.AND P1, PT, R65, RZ, PT ;  /* 0x000000ff4100720c */ /* 0x000fe20003f25270 */
[----:B------:R-:W-:Y:S01]  /*7fd0*/  BSSY B0, `(.L_x_139) ;  /* 0x0000009000007945 */ /* 0x000fe20003800000 */
[----:B------:R-:W-:Y:S11]  /*7fe0*/  ISETP.NE.AND P0, PT, R64, RZ, PT ;  /* 0x000000ff4000720c */ /* 0x000ff60003f05270 */
[----:B------:R-:W-:Y:S05]  /*7ff0*/  @P1 IMAD R3, R26, 0x1000, R57 ;  /* 0x000010001a031824 */ /* 0x000fea00078e0239 */
[----:B------:R-:W-:Y:S05]  /*8000*/  @P1 IADD3 R0, PT, PT, R3, UR43, RZ ;  /* 0x0000002b03001c10 */ /* 0x000fea000fffe0ff */
[----:B------:R-:W-:Y:S01]  /*8010*/  @P1 IMAD.IADD R0, R66, 0x1, R0 ;  /* 0x0000000142001824 */ /* 0x000fe200078e0200 */
[----:B------:R-:W-:Y:S06]  /*8020*/  @P0 BRA `(.L_x_140) ;  /* 0x00000000000c0947 */ /* 0x000fec0003800000 */
[----:B------:R-:W-:Y:S04]  /*8030*/  SHF.L.U32 R4, R60, 0x1f, RZ ;  /* 0x0000001f3c047819 */ /* 0x000fe800000006ff */
[----:B------:R-:W2:Y:S02]  /*8040*/  SYNCS.PHASECHK.TRANS64.TRYWAIT P0, [R2+URZ+0xd0], R4 ;  /* 0x0000d004020075a7 */ /* 0x000ea400080011ff */
[----:B--2---:R-:W-:Y:S05]  /*8050*/  @!P0 BRA `(.L_x_141) ;  /* 0x0000002000dc8947 */ /* 0x004fea0003800000 */
.L_x_140:
[----:B------:R-:W-:Y:S05]  /*8060*/  BSYNC B0 ;  /* 0x0000000000007941 */ /* 0x000fea0003800000 */
.L_x_139:
[----:B------:R-:W-:Y:S02]  /*8070*/  ISETP.NE.AND P0, PT, R65, RZ, PT ;  /* 0x000000ff4100720c */ /* 0x000fe40003f05270 */
[----:B------:R-:W-:Y:S11]  /*8080*/  IADD3 R26, PT, PT, R26, 0x1, RZ ;  /* 0x000000011a1a7810 */ /* 0x000ff60007ffe0ff */
[----:B------:R3:W4:Y:S04]  /*8090*/  @P0 LDS.128 R28, [R3+UR43+0x200] ;  /* 0x0002002b031c0984 */ /* 0x0007280008000c00 */
[----:B------:R3:W1:Y:S02]  /*80a0*/  @P0 LDS.128 R36, [R0+0x200] ;  /* 0x0002000000240984 */ /* 0x0006640000000c00 */
.L_x_138:
[----:B------:R-:W-:Y:S05]  /*80b0*/  BSYNC B1 ;  /* 0x0000000000017941 */ /* 0x000fea0003800000 */
.L_x_137:
[----:B---3--:R-:W-:Y:S05]  /*80c0*/  VIADD R0, R25, 0x20 ;  /* 0x0000002019007836 */ /* 0x008fea0000000000 */
[----:B------:R-:W-:Y:S04]  /*80d0*/  SHF.R.U32.HI R0, RZ, 0x15, R0 ;  /* 0x00000015ff007819 */ /* 0x000fe80000011600 */
[----:B------:R-:W-:Y:S11]  /*80e0*/  LOP3.LUT P0, RZ, R0, 0x3, R51, 0x48, !PT ;  /* 0x0000000300ff7812 */ /* 0x000ff60007804833 */
[----:B------:R-:W-:Y:S02]  /*80f0*/  @!UPT UIADD3 URZ, UPT, UPT, URZ, URZ, URZ ;  /* 0x000000fffffff290 */ /* 0x000fe4000fffe0ff */
[----:B------:R-:W-:Y:S05]  /*8100*/  @!P0 BRA `(.L_x_142) ;  /* 0x0000000000408947 */ /* 0x000fea0003800000 */
[----:B------:R-:W3:Y:S01]  /*8110*/  LDCU.64 UR8, c[0x4][0x70] ;  /* 0x01000e00ff0877ac */ /* 0x000ee20008000a00 */
[----:B------:R-:W-:Y:S01]  /*8120*/  MOV R3, 0x0 ;  /* 0x0000000000037802 */ /* 0x000fe20000000f00 */
[----:B------:R-:W-:Y:S02]  /*8130*/  HFMA2 R12, -RZ, RZ, 0, 5.9604644775390625e-08 ;  /* 0x00000001ff0c7431 */ /* 0x000fe400000001ff */
[----:B-1----:R-:W-:Y:S02]  /*8140*/  IMAD.MOV.U32 R8, RZ, RZ, 0x192 ;  /* 0x00000192ff087424 */ /* 0x002fe400078e00ff */
[----:B------:R-:W-:Y:S01]  /*8150*/  IMAD.MOV.U32 R13, RZ, RZ, RZ ;  /* 0x000000ffff0d7224 */ /* 0x000fe200078e00ff */
[----:B------:R-:W1:Y:S01]  /*8160*/  LDCU.64 UR6, c[0x4][0x78] ;  /* 0x01000f00ff0677ac */ /* 0x000e620008000a00 */
[----:B--2---:R-:W2:Y:S01]  /*8170*/  LDC.64 R2, c[0x4][R3] ;  /* 0x0100000003027b82 */ /* 0x004ea20000000a00 */
[----:B------:R-:W5:Y:S01]  /*8180*/  LDCU.64 UR4, c[0x4][0x10] ;  /* 0x01000200ff0477ac */ /* 0x000f620008000a00 */
[----:B---3--:R-:W-:Y:S01]  /*8190*/  MOV R5, UR9 ;  /* 0x0000000900057c02 */ /* 0x008fe20008000f00 */
[----:B------:R-:W-:Y:S01]  /*81a0*/  IMAD.U32 R4, RZ, RZ, UR8 ;  /* 0x00000008ff047e24 */ /* 0x000fe2000f8e00ff */
[----:B-1----:R-:W-:Y:S01]  /*81b0*/  MOV R7, UR7 ;  /* 0x0000000700077c02 */ /* 0x002fe20008000f00 */
[----:B------:R-:W-:Y:S01]  /*81c0*/  IMAD.U32 R6, RZ, RZ, UR6 ;  /* 0x00000006ff067e24 */ /* 0x000fe2000f8e00ff */
[----:B-----5:R-:W-:Y:S01]  /*81d0*/  MOV R11, UR5 ;  /* 0x00000005000b7c02 */ /* 0x020fe20008000f00 */
[----:B------:R-:W-:Y:S02]  /*81e0*/  IMAD.U32 R10, RZ, RZ, UR4 ;  /* 0x00000004ff0a7e24 */ /* 0x000fe4000f8e00ff */
[----:B------:R-:W-:Y:S07]  /*81f0*/  LEPC R20, `(.L_x_142) ;  /* 0x000000001014794e */ /* 0x000fee0000000000 */
[----:B--2-4-:R-:W-:Y:S05]  /*8200*/  CALL.ABS.NOINC R2 ;  /* 0x0000000002007343 */ /* 0x014fea0003c00000 */
.L_x_142:
[----:B------:R-:W-:Y:S01]  /*8210*/  ISETP.NE.AND P6, PT, R62, RZ, PT ;  /* 0x000000ff3e00720c */ /* 0x000fe20003fc5270 */
[----:B------:R-:W-:Y:S05]  /*8220*/  WARPSYNC.ALL ;  /* 0x0000000000007948 */ /* 0x000fea0003800000 */
[----:B------:R-:W-:Y:S01]  /*8230*/  R2UR UR4, R25 ;  /* 0x00000000190472ca */ /* 0x000fe200000e0000 */
[----:B----4-:R-:W-:Y:S01]  /*8240*/  HADD2.F32 R3, -RZ, R28.H0_H0 ;  /* 0x2000001cff037230 */ /* 0x010fe20000004100 */
[----:B------:R-:W-:Y:S01]  /*8250*/  ISETP.NE.AND P0, PT, R61, RZ, PT ;  /* 0x000000ff3d00720c */ /* 0x000fe20003f05270 */
[----:B------:R-:W-:Y:S01]  /*8260*/  HADD2.F32 R20, -RZ, R30.H0_H0 ;  /* 0x2000001eff147230 */ /* 0x000fe20000004100 */
[----:B------:R-:W-:Y:S09]  /*8270*/  BSSY.RECONVERGENT B0, `(.L_x_143) ;  /* 0x0000058000007945 */ /* 0x000ff20003800200 */
[----:B-12---:R-:W1:Y:S02]  /*8280*/  LDTM.x16 R4, tmem[UR4+0x20] ;  /* 0x00002004000479ee */ /* 0x006e640008240000 */
        /* <DEDUP_REMOVED lines=59> */
[----:B------:R-:W-:Y:S02]  /*8640*/  LEA R3, R26, UR43, 0x3 ;  /* 0x0000002b1a037c11 */ /* 0x000fe4000f8e18ff */
        /* <DEDUP_REMOVED lines=8> */
[----:B------:R-:W-:Y:S01]  /*86d0*/  @P6 SHF.L.U32 R2, R60, 0x1f, RZ ;  /* 0x0000001f3c026819 */ /* 0x000fe200000006ff */
        /* <DEDUP_REMOVED lines=17> */
.L_x_144:
[----:B------:R-:W-:Y:S05]  /*87f0*/  BSYNC.RECONVERGENT B0 ;  /* 0x0000000000007941 */ /* 0x000fea0003800200 */
.L_x_143:
        /* <DEDUP_REMOVED lines=19> */
.L_x_148:
[----:B------:R-:W-:Y:S05]  /*8930*/  BSYNC B0 ;  /* 0x0000000000007941 */ /* 0x000fea0003800000 */
.L_x_147:
[----:B------:R-:W-:Y:S11]  /*8940*/  ISETP.NE.AND P0, PT, R65, RZ, PT ;  /* 0x000000ff4100720c */ /* 0x000ff60003f05270 */
[----:B------:R-:W-:Y:S02]  /*8950*/  @!UPT UIADD3 URZ, UPT, UPT, URZ, URZ, URZ ;  /* 0x000000fffffff290 */ /* 0x000fe4000fffe0ff */
[----:B------:R3:W4:Y:S04]  /*8960*/  @P0 LDS.128 R28, [R26+UR43+0x200] ;  /* 0x0002002b1a1c0984 */ /* 0x0007280008000c00 */
[----:B------:R3:W1:Y:S02]  /*8970*/  @P0 LDS.128 R36, [R66+0x200] ;  /* 0x0002000042240984 */ /* 0x0006640000000c00 */
.L_x_146:
[----:B------:R-:W-:Y:S05]  /*8980*/  BSYNC B1 ;  /* 0x0000000000017941 */ /* 0x000fea0003800000 */
.L_x_145:
[----:B--2---:R-:W-:Y:S05]  /*8990*/  VIADD R0, R25, 0x30 ;  /* 0x0000003019007836 */ /* 0x004fea0000000000 */
[----:B------:R-:W-:Y:S04]  /*89a0*/  SHF.R.U32.HI R0, RZ, 0x15, R0 ;  /* 0x00000015ff007819 */ /* 0x000fe80000011600 */
[----:B------:R-:W-:Y:S11]  /*89b0*/  LOP3.LUT P0, RZ, R0, 0x3, R51, 0x48, !PT ;  /* 0x0000000300ff7812 */ /* 0x000ff60007804833 */
[----:B------:R-:W-:Y:S02]  /*89c0*/  @!UPT UIADD3 URZ, UPT, UPT, URZ, URZ, URZ ;  /* 0x000000fffffff290 */ /* 0x000fe4000fffe0ff */
[----:B------:R-:W-:Y:S05]  /*89d0*/  @!P0 BRA `(.L_x_150) ;  /* 0x0000000000408947 */ /* 0x000fea0003800000 */
[----:B------:R-:W2:Y:S01]  /*89e0*/  LDCU.64 UR8, c[0x4][0x70] ;  /* 0x01000e00ff0877ac */ /* 0x000ea20008000a00 */
[----:B------:R-:W-:Y:S01]  /*89f0*/  MOV R3, 0x0 ;  /* 0x0000000000037802 */ /* 0x000fe20000000f00 */
        /* <DEDUP_REMOVED lines=14> */
.L_x_150:
[----:B------:R-:W-:Y:S01]  /*8ae0*/  ISETP.NE.AND P0, PT, R61, RZ, PT ;  /* 0x000000ff3d00720c */ /* 0x000fe20003f05270 */
[----:B------:R-:W-:Y:S05]  /*8af0*/  WARPSYNC.ALL ;  /* 0x0000000000007948 */ /* 0x000fea0003800000 */
[----:B------:R-:W-:Y:S01]  /*8b00*/  R2UR UR4, R25 ;  /* 0x00000000190472ca */ /* 0x000fe200000e0000 */
[--C-:B----4-:R-:W-:Y:S01]  /*8b10*/  HADD2.F32 R20, -RZ, R28.reuse.H0_H0 ;  /* 0x2000001cff147230 */ /* 0x110fe20000004100 */
[----:B------:R-:W-:Y:S01]  /*8b20*/  IADD3 R54, PT, PT, R54, 0x160, RZ ;  /* 0x0000016036367810 */ /* 0x000fe20007ffe0ff */
[----:B------:R-:W-:Y:S01]  /*8b30*/  HADD2.F32 R21, -RZ, R28.H1_H1 ;  /* 0x3000001cff157230 */ /* 0x000fe20000004100 */
[----:B------:R-:W-:Y:S01]  /*8b40*/  BSSY.RECONVERGENT B0, `(.L_x_151) ;  /* 0x0000054000007945 */ /* 0x000fe20003800200 */
[--C-:B------:R-:W-:Y:S01]  /*8b50*/  HADD2.F32 R25, -RZ, R29.reuse.H0_H0 ;  /* 0x2000001dff197230 */ /* 0x100fe20000004100 */
[----:B------:R-:W-:Y:S01]  /*8b60*/  LOP3.LUT R54, R54, 0xfefffff8, RZ, 0xc0, !PT ;  /* 0xfefffff836367812 */ /* 0x000fe200078ec0ff */
[----:B---3--:R-:W-:Y:S02]  /*8b70*/  HADD2.F32 R26, -RZ, R29.H1_H1 ;  /* 0x3000001dff1a7230 */ /* 0x008fe40000004100 */
[--C-:B------:R-:W-:Y:S02]  /*8b80*/  HADD2.F32 R28, -RZ, R30.reuse.H0_H0 ;  /* 0x2000001eff1c7230 */ /* 0x100fe40000004100 */
[----:B------:R-:W-:Y:S02]  /*8b90*/  HADD2.F32 R29, -RZ, R30.H1_H1 ;  /* 0x3000001eff1d7230 */ /* 0x000fe40000004100 */
[----:B-1----:R-:W1:Y:S01]  /*8ba0*/  LDTM.x16 R4, tmem[UR4+0x30] ;  /* 0x00003004000479ee */ /* 0x002e620008240000 */
[----:B------:R-:W-:Y:S01]  /*8bb0*/  NOP ;  /* 0x0000000000007918 */ /* 0x000fe20000000000 */
[----:B-1----:R1:W-:Y:S01]  /*8bc0*/  SYNCS.ARRIVE.TRANS64.RED.A1T0 RZ, [R54+URZ], RZ ;  /* 0x000000ff36ff79a7 */ /* 0x0023e200081004ff */
[--C-:B------:R-:W-:Y:S02]  /*8bd0*/  HADD2.F32 R30, -RZ, R31.reuse.H0_H0 ;  /* 0x2000001fff1e7230 */ /* 0x100fe40000004100 */
[----:B------:R-:W-:Y:S02]  /*8be0*/  HADD2.F32 R31, -RZ, R31.H1_H1 ;  /* 0x3000001fff1f7230 */ /* 0x000fe40000004100 */
        /* <DEDUP_REMOVED lines=8> */
[C---:B------:R-:W-:Y:S01]  /*8c70*/  FMUL R4, R24.reuse, R4 ;  /* 0x0000000418047220 */ /* 0x040fe20000400000 */
[C---:B------:R-:W-:Y:S01]  /*8c80*/  FMUL R5, R24.reuse, R5 ;  /* 0x0000000518057220 */ /* 0x040fe20000400000 */
[C---:B------:R-:W-:Y:S01]  /*8c90*/  FMUL R6, R24.reuse, R6 ;  /* 0x0000000618067220 */ /* 0x040fe20000400000 */
[C---:B------:R-:W-:Y:S01]  /*8ca0*/  FMUL R7, R24.reuse, R7 ;  /* 0x0000000718077220 */ /* 0x040fe20000400000 */
[C---:B------:R-:W-:Y:S01]  /*8cb0*/  FFMA R4, R27.reuse, R20, R4 ;  /* 0x000000141b047223 */ /* 0x040fe20000000004 */
        /* <DEDUP_REMOVED lines=15> */
[C---:B------:R-:W-:Y:S01]  /*8db0*/  FMUL R12, R24.reuse, R16 ;  /* 0x00000010180c7220 */ /* 0x040fe20000400000 */
[C---:B------:R-:W-:Y:S01]  /*8dc0*/  FFMA R0, R27.reuse, R32, R0 ;  /* 0x000000201b007223 */ /* 0x040fe20000000000 */
[C---:B------:R-:W-:Y:S01]  /*8dd0*/  FMUL R13, R24.reuse, R17 ;  /* 0x00000011180d7220 */ /* 0x040fe20000400000 */
[----:B------:R-:W-:Y:S01]  /*8de0*/  FFMA R2, R27, R33, R2 ;  /* 0x000000211b027223 */ /* 0x000fe20000000002 */
[----:B------:R-:W-:Y:S01]  /*8df0*/  F2FP.F16.F32.PACK_AB R4, R5, R4 ;  /* 0x000000040504723e */ /* 0x000fe200000000ff */
[C---:B------:R-:W-:Y:S01]  /*8e00*/  FMUL R14, R24.reuse, R18 ;  /* 0x00000012180e7220 */ /* 0x040fe20000400000 */
[----:B------:R-:W-:Y:S01]  /*8e10*/  FFMA R3, R27, R34, R3 ;  /* 0x000000221b037223 */ /* 0x000fe20000000003 */
[----:B------:R-:W-:Y:S01]  /*8e20*/  F2FP.F16.F32.PACK_AB R5, R7, R6 ;  /* 0x000000060705723e */ /* 0x000fe200000000ff */
[----:B------:R-:W-:Y:S01]  /*8e30*/  FFMA R15, R27, R35, R15 ;  /* 0x000000231b0f7223 */ /* 0x000fe2000000000f */
[----:B------:R-:W-:Y:S01]  /*8e40*/  FMUL R19, R24, R19 ;  /* 0x0000001318137220 */ /* 0x000fe20000400000 */
[----:B------:R-:W-:Y:S01]  /*8e50*/  F2FP.F16.F32.PACK_AB R6, R9, R8 ;  /* 0x000000080906723e */ /* 0x000fe200000000ff */
[----:B------:R-:W-:Y:S01]  /*8e60*/  FFMA R12, R27, R36, R12 ;  /* 0x000000241b0c7223 */ /* 0x000fe2000000000c */
[----:B------:R-:W-:Y:S01]  /*8e70*/  F2FP.F16.F32.PACK_AB R7, R11, R10 ;  /* 0x0000000a0b07723e */ /* 0x000fe200000000ff */
[C---:B------:R-:W-:Y:S01]  /*8e80*/  FFMA R13, R27.reuse, R37, R13 ;  /* 0x000000251b0d7223 */ /* 0x040fe2000000000d */
[C---:B------:R-:W-:Y:S01]  /*8e90*/  FFMA R14, R27.reuse, R38, R14 ;  /* 0x000000261b0e7223 */ /* 0x040fe2000000000e */
[----:B------:R-:W-:Y:S01]  /*8ea0*/  FFMA R19, R27, R39, R19 ;  /* 0x000000271b137223 */ /* 0x000fe20000000013 */
[----:B------:R-:W-:Y:S01]  /*8eb0*/  F2FP.F16.F32.PACK_AB R16, R2, R0 ;  /* 0x000000000210723e */ /* 0x000fe200000000ff */
[----:B------:R1:W-:Y:S01]  /*8ec0*/  STS.128 [R57+UR43+0x3200], R4 ;  /* 0x0032000439007988 */ /* 0x0003e20008000c2b */
        /* <DEDUP_REMOVED lines=27> */
.L_x_152:
[----:B------:R-:W-:Y:S05]  /*9080*/  BSYNC.RECONVERGENT B0 ;  /* 0x0000000000007941 */ /* 0x000fea0003800200 */
.L_x_151:
[----:B------:R-:W-:Y:S01]  /*9090*/  BAR.SYNC.DEFER_BLOCKING 0x1, 0x80 ;  /* 0x0042000000007b1d */ /* 0x000fe20000010000 */
[----:B------:R-:W-:Y:S01]  /*90a0*/  UISETP.NE.AND UP0, UPT, UR52, -0x4, UPT ;  /* 0xfffffffc3400788c */ /* 0x000fe2000bf05270 */
[----:B------:R-:W-:Y:S08]  /*90b0*/  IADD3 R22, PT, PT, R22, 0x1, RZ ;  /* 0x0000000116167810 */ /* 0x000ff00007ffe0ff */
[----:B------:R-:W-:Y:S05]  /*90c0*/  BRA.U !UP0, `(.L_x_153) ;  /* 0x0000000108287547 */ /* 0x000fea000b800000 */
[----:B------:R-:W-:Y:S01]  /*90d0*/  ISETP.NE.AND P0, PT, R62, RZ, PT ;  /* 0x000000ff3e00720c */ /* 0x000fe20003f05270 */
[----:B------:R-:W-:Y:S01]  /*90e0*/  IMAD.U32 R2, RZ, RZ, UR46 ;  /* 0x0000002eff027e24 */ /* 0x000fe2000f8e00ff */
[----:B------:R-:W-:Y:S01]  /*90f0*/  UIADD3 UR4, UPT, UPT, UR46, 0x1, URZ ;  /* 0x000000012e047890 */ /* 0x000fe2000fffe0ff */
[----:B------:R-:W-:Y:S03]  /*9100*/  IMAD.U32 R0, RZ, RZ, UR47 ;  /* 0x0000002fff007e24 */ /* 0x000fe6000f8e00ff */
[----:B------:R-:W-:Y:S04]  /*9110*/  UISETP.NE.AND UP0, UPT, UR4, 0x4, UPT ;  /* 0x000000040400788c */ /* 0x000fe8000bf05270 */
[----:B------:R-:W-:Y:S03]  /*9120*/  USEL UR46, UR4, URZ, UP0 ;  /* 0x000000ff042e7287 */ /* 0x000fe60008000000 */
[----:B------:R-:W-:Y:S05]  /*9130*/  @P0 LEA R2, R2, UR43, 0x3 ;  /* 0x0000002b02020c11 */ /* 0x000fea000f8e18ff */
[----:B------:R-:W-:Y:S05]  /*9140*/  @P0 VIADD R2, R2, 0xf0 ;  /* 0x000000f002020836 */ /* 0x000fea0000000000 */
[----:B------:R-:W-:Y:S04]  /*9150*/  @P0 PRMT R0, R0, 0x654, R2 ;  /* 0x0000065400000816 */ /* 0x000fe80000000002 */
[----:B------:R2:W-:Y:S03]  /*9160*/  @P0 SYNCS.ARRIVE.TRANS64.RED.A1T0 RZ, [R0+URZ], RZ ;  /* 0x000000ff00ff09a7 */ /* 0x0005e600081004ff */
.L_x_153:
[----:B------:R-:W-:Y:S01]  /*9170*/  R2UR UR4, R52 ;  /* 0x00000000340472ca */ /* 0x000fe200000e0000 */
[----:B------:R-:W-:Y:S01]  /*9180*/  UISETP.NE.AND UP0, UPT, UR62, URZ, UPT ;  /* 0x000000ff3e00728c */ /* 0x000fe2000bf05270 */
[----:B------:R-:W-:Y:S01]  /*9190*/  ISETP.NE.AND P0, PT, R56, 0x2, PT ;  /* 0x000000023800780c */ /* 0x000fe20003f05270 */
[----:B------:R-:W-:Y:S01]  /*91a0*/  UIADD3 UR20, UPT, UPT, UR37, UR63, URZ ;  /* 0x0000003f25147290 */ /* 0x000fe2000fffe0ff */
[----:B------:R-:W-:Y:S01]  /*91b0*/  ISETP.NE.AND P1, PT, R22, 0x4, PT ;  /* 0x000000041600780c */ /* 0x000fe20003f25270 */
[----:B------:R-:W-:Y:S01]  /*91c0*/  UIADD3 UR52, UPT, UPT, UR52, 0x4, URZ ;  /* 0x0000000434347890 */ /* 0x000fe2000fffe0ff */
[----:B------:R-:W-:Y:S01]  /*91d0*/  SEL R2, RZ, 0x1, P0 ;  /* 0x00000001ff027807 */ /* 0x000fe20000000000 */
[----:B------:R-:W-:Y:S01]  /*91e0*/  UMOV UR36, UR61 ;  /* 0x0000003d00247c82 */ /* 0x000fe20008000000 */
[----:B--2---:R-:W-:Y:S02]  /*91f0*/  SEL R0, RZ, 0x1, P1 ;  /* 0x00000001ff007807 */ /* 0x004fe40000800000 */
[----:B------:R-:W-:Y:S02]  /*9200*/  LOP3.LUT R58, R58, R2, RZ, 0x3c, !PT ;  /* 0x000000023a3a7212 */ /* 0x000fe400078e3cff */
[----:B------:R-:W-:Y:S01]  /*9210*/  LOP3.LUT R59, R59, R0, RZ, 0x3c, !PT ;  /* 0x000000003b3b7212 */ /* 0x000fe200078e3cff */
[----:B------:R-:W-:Y:S01]  /*9220*/  UIADD3 UR24, UPT, UPT, UR38, UR4, URZ ;  /* 0x0000000426187290 */ /* 0x000fe2000fffe0ff */
[----:B------:R-:W-:Y:S02]  /*9230*/  SEL R56, R56, RZ, P0 ;  /* 0x000000ff38387207 */ /* 0x000fe40000000000 */
[----:B------:R-:W-:Y:S01]  /*9240*/  SEL R22, R22, RZ, P1 ;  /* 0x000000ff16167207 */ /* 0x000fe20000800000 */
[----:B------:R-:W-:Y:S08]  /*9250*/  BRA.U UP0, `(.L_x_154) ;  /* 0xffffffcd00787547 */ /* 0x000ff0000b83ffff */
[----:B------:R-:W2:Y:S01]  /*9260*/  LDCU.64 UR4, c[0x0][0x888] ;  /* 0x00011100ff0477ac */ /* 0x000ea20008000a00 */
[----:B------:R-:W3:Y:S01]  /*9270*/  LDCU.64 UR6, c[0x0][0x890] ;  /* 0x00011200ff0677ac */ /* 0x000ee20008000a00 */
[----:B--2---:R-:W-:Y:S02]  /*9280*/  ISETP.NE.U32.AND P2, PT, RZ, UR4, PT ;  /* 0x00000004ff007c0c */ /* 0x004fe4000bf45070 */
[----:B---3--:R-:W-:Y:S02]  /*9290*/  ISETP.NE.U32.AND P1, PT, RZ, UR6, PT ;  /* 0x00000006ff007c0c */ /* 0x008fe4000bf25070 */
[----:B------:R-:W-:Y:S02]  /*92a0*/  ISETP.NE.AND.EX P2, PT, RZ, UR5, PT, P2 ;  /* 0x00000005ff007c0c */ /* 0x000fe4000bf45320 */
[----:B------:R-:W-:-:S13]  /*92b0*/  ISETP.NE.AND.EX P0, PT, RZ, UR7, PT, P1 ;  /* 0x00000007ff007c0c */ /* 0x000fda000bf05310 */
[----:B------:R-:W-:Y:S05]  /*92c0*/  @P2 BRA P0, `(.L_x_155) ;  /* 0x00000000003c2947 */ /* 0x000fea0000000000 */
[----:B------:R-:W-:-:S13]  /*92d0*/  ISETP.NE.AND.EX P1, PT, RZ, UR7, PT, P1 ;  /* 0x00000007ff007c0c */ /* 0x000fda000bf25310 */
[----:B------:R-:W-:Y:S05]  /*92e0*/  @P1 BRA `(.L_x_156) ;  /* 0x00000000000c1947 */ /* 0x000fea0003800000 */
[----:B------:R-:W-:-:S13]  /*92f0*/  FSETP.NEU.AND P0, PT, R27, RZ, PT ;  /* 0x000000ff1b00720b */ /* 0x000fda0003f0d000 */
[----:B------:R-:W-:Y:S05]  /*9300*/  @!P0 EXIT ;  /* 0x000000000000894d */ /* 0x000fea0003800000 */
[----:B------:R-:W-:Y:S05]  /*9310*/  BRA `(.L_x_155) ;  /* 0x0000000000287947 */ /* 0x000fea0003800000 */
.L_x_156:
[----:B------:R-:W-:Y:S01]  /*9320*/  ISETP.NE.AND P0, PT, R55, RZ, PT ;  /* 0x000000ff3700720c */ /* 0x000fe20003f05270 */
[----:B------:R-:W-:-:S12]  /*9330*/  BSSY.RECONVERGENT B0, `(.L_x_155) ;  /* 0x0000008000007945 */ /* 0x000fd80003800200 */
[----:B------:R-:W-:Y:S05]  /*9340*/  @P0 BRA `(.L_x_157) ;  /* 0x0000000000100947 */ /* 0x000fea0003800000 */
[----:B------:R-:W-:-:S04]  /*9350*/  ISETP.NE.U32.AND P0, PT, RZ, UR4, PT ;  /* 0x00000004ff007c0c */ /* 0x000fc8000bf05070 */
[----:B------:R-:W-:-:S13]  /*9360*/  ISETP.NE.AND.EX P0, PT, RZ, UR5, PT, P0 ;  /* 0x00000005ff007c0c */ /* 0x000fda000bf05300 */
[----:B------:R-:W-:Y:S05]  /*9370*/  @!P0 EXIT ;  /* 0x000000000000894d */ /* 0x000fea0003800000 */
[----:B------:R-:W-:Y:S05]  /*9380*/  BRA `(.L_x_158) ;  /* 0x0000000000087947 */ /* 0x000fea0003800000 */
.L_x_157:
[----:B------:R-:W-:-:S13]  /*9390*/  FSETP.NEU.AND P0, PT, R27, RZ, PT ;  /* 0x000000ff1b00720b */ /* 0x000fda0003f0d000 */
[----:B------:R-:W-:Y:S05]  /*93a0*/  @!P0 EXIT ;  /* 0x000000000000894d */ /* 0x000fea0003800000 */
.L_x_158:
[----:B------:R-:W-:Y:S05]  /*93b0*/  BSYNC.RECONVERGENT B0 ;  /* 0x0000000000007941 */ /* 0x000fea0003800200 */
.L_x_155:
[----:B------:R-:W-:Y:S01]  /*93c0*/  ULEA UR6, UR46, UR43, 0x3 ;  /* 0x0000002b2e067291 */ /* 0x000fe2000f8e18ff */
[----:B------:R-:W-:-:S04]  /*93d0*/  DEPBAR.LE SB0, 0x0 ;  /* 0x000080000000791a */ /* 0x000fc80000000000 */
[----:B------:R-:W-:-:S04]  /*93e0*/  UIADD3 UR6, UPT, UPT, UR6, 0xf0, URZ ;  /* 0x000000f006067890 */ /* 0x000fc8000fffe0ff */
[----:B------:R-:W-:-:S09]  /*93f0*/  UPRMT UR6, UR47, 0x654, UR6 ;  /* 0x000006542f067896 */ /* 0x000fd20008000006 */
[----:B------:R-:W-:Y:S01]  /*9400*/  SYNCS.ARRIVE.TRANS64.RED.A1T0 RZ, [UR6], RZ ;  /* 0x000000ffffff79a7 */ /* 0x000fe20008100406 */
[----:B------:R-:W-:Y:S05]  /*9410*/  EXIT ;  /* 0x000000000000794d */ /* 0x000fea0003800000 */
.L_x_25:
[----:B--2---:R2:W3:Y:S02]  /*9420*/  SYNCS.PHASECHK.TRANS64.TRYWAIT P0, [R0+URZ+0x190], R2 ;  /* 0x00019002000075a7 */ /* 0x0044e400080011ff */
[----:B---3--:R-:W-:Y:S05]  /*9430*/  @!P0 NANOSLEEP.SYNCS 0x989680 ;  /* 0x009896800000895d */ /* 0x008fea0003900000 */
[----:B------:R-:W3:Y:S02]  /*9440*/  @!P0 SYNCS.PHASECHK.TRANS64 P0, [R0+URZ+0x190], R2 ;  /* 0x00019002000085a7 */ /* 0x000ee400080010ff */
[----:B---3--:R-:W-:Y:S05]  /*9450*/  @!P0 BRA `(.L_x_25) ;  /* 0xfffffffc00f08947 */ /* 0x008fea000383ffff */
[----:B------:R-:W-:Y:S05]  /*9460*/  BRA `(.L_x_159) ;  /* 0xffffff8400d87947 */ /* 0x000fea000383ffff */
.L_x_28:
[----:B-1----:R-:W-:-:S07]  /*9470*/  MOV R0, UR33 ;  /* 0x0000002100007c02 */ /* 0x002fce0008000f00 */
.L_x_160:
[----:B-1----:R1:W2:Y:S02]  /*9480*/  SYNCS.PHASECHK.TRANS64.TRYWAIT P0, [R0+URZ+0x68], R3 ;  /* 0x00006803000075a7 */ /* 0x0022a400080011ff */
[----:B--2---:R-:W-:Y:S05]  /*9490*/  @!P0 NANOSLEEP.SYNCS 0x989680 ;  /* 0x009896800000895d */ /* 0x004fea0003900000 */
[----:B------:R-:W2:Y:S02]  /*94a0*/  @!P0 SYNCS.PHASECHK.TRANS64 P0, [R0+URZ+0x68], R3 ;  /* 0x00006803000085a7 */ /* 0x000ea400080010ff */
[----:B--2---:R-:W-:Y:S05]  /*94b0*/  @!P0 BRA `(.L_x_160) ;  /* 0xfffffffc00f08947 */ /* 0x004fea000383ffff */
[----:B------:R-:W-:Y:S05]  /*94c0*/  BRA `(.L_x_27) ;  /* 0xffffff8800307947 */ /* 0x000fea000383ffff */
.L_x_35:
[----:B-1----:R-:W-:-:S07]  /*94d0*/  MOV R0, UR17 ;  /* 0x0000001100007c02 */ /* 0x002fce0008000f00 */
.L_x_161:
[----:B-1----:R1:W2:Y:S02]  /*94e0*/  SYNCS.PHASECHK.TRANS64.TRYWAIT P0, [R0+URZ+0x68], R3 ;  /* 0x00006803000075a7 */ /* 0x0022a400080011ff */
[----:B--2---:R-:W-:Y:S05]  /*94f0*/  @!P0 NANOSLEEP.SYNCS 0x989680 ;  /* 0x009896800000895d */ /* 0x004fea0003900000 */
[----:B------:R-:W2:Y:S02]  /*9500*/  @!P0 SYNCS.PHASECHK.TRANS64 P0, [R0+URZ+0x68], R3 ;  /* 0x00006803000085a7 */ /* 0x000ea400080010ff */
[----:B--2---:R-:W-:Y:S05]  /*9510*/  @!P0 BRA `(.L_x_161) ;  /* 0xfffffffc00f08947 */ /* 0x004fea000383ffff */
[----:B------:R-:W-:Y:S05]  /*9520*/  BRA `(.L_x_34) ;  /* 0xffffff8800f07947 */ /* 0x000fea000383ffff */
.L_x_40:
[----:B-1----:R1:W2:Y:S02]  /*9530*/  SYNCS.PHASECHK.TRANS64.TRYWAIT P0, [R3+URZ+0x120], R0 ;  /* 0x00012000030075a7 */ /* 0x0022a400080011ff */
[----:B--2---:R-:W-:Y:S05]  /*9540*/  @!P0 NANOSLEEP.SYNCS 0x989680 ;  /* 0x009896800000895d */ /* 0x004fea0003900000 */
[----:B------:R-:W2:Y:S02]  /*9550*/  @!P0 SYNCS.PHASECHK.TRANS64 P0, [R3+URZ+0x120], R0 ;  /* 0x00012000030085a7 */ /* 0x000ea400080010ff */
[----:B--2---:R-:W-:Y:S05]  /*9560*/  @!P0 BRA `(.L_x_40) ;  /* 0xfffffffc00f08947 */ /* 0x004fea000383ffff */
[----:B------:R-:W-:Y:S05]  /*9570*/  BRA `(.L_x_162) ;  /* 0xffffff8c00987947 */ /* 0x000fea000383ffff */
.L_x_44:
[----:B------:R-:W-:-:S07]  /*9580*/  MOV R0, UR4 ;  /* 0x0000000400007c02 */ /* 0x000fce0008000f00 */
.L_x_163:
[----:B-1----:R1:W2:Y:S02]  /*9590*/  SYNCS.PHASECHK.TRANS64.TRYWAIT P0, [R0+URZ], R2 ;  /* 0x00000002000075a7 */ /* 0x0022a400080011ff */
[----:B--2---:R-:W-:Y:S05]  /*95a0*/  @!P0 NANOSLEEP.SYNCS 0x989680 ;  /* 0x009896800000895d */ /* 0x004fea0003900000 */
[----:B------:R-:W2:Y:S02]  /*95b0*/  @!P0 SYNCS.PHASECHK.TRANS64 P0, [R0+URZ], R2 ;  /* 0x00000002000085a7 */ /* 0x000ea400080010ff */
[----:B--2---:R-:W-:Y:S05]  /*95c0*/  @!P0 BRA `(.L_x_163) ;  /* 0xfffffffc00f08947 */ /* 0x004fea000383ffff */
[----:B------:R-:W-:Y:S05]  /*95d0*/  BRA `(.L_x_164) ;  /* 0xffffff9400407947 */ /* 0x000fea000383ffff */
.L_x_45:
[----:B------:R-:W-:-:S07]  /*95e0*/  MOV R0, UR5 ;  /* 0x0000000500007c02 */ /* 0x000fce0008000f00 */
.L_x_165:
[----:B-1----:R1:W2:Y:S02]  /*95f0*/  SYNCS.PHASECHK.TRANS64.TRYWAIT P0, [R0+URZ], R3 ;  /* 0x00000003000075a7 */ /* 0x0022a400080011ff */
[----:B--2---:R-:W-:Y:S05]  /*9600*/  @!P0 NANOSLEEP.SYNCS 0x989680 ;  /* 0x009896800000895d */ /* 0x004fea0003900000 */
[----:B------:R-:W2:Y:S02]  /*9610*/  @!P0 SYNCS.PHASECHK.TRANS64 P0, [R0+URZ], R3 ;  /* 0x00000003000085a7 */ /* 0x000ea400080010ff */
[----:B--2---:R-:W-:Y:S05]  /*9620*/  @!P0 BRA `(.L_x_165) ;  /* 0xfffffffc00f08947 */ /* 0x004fea000383ffff */
[----:B------:R-:W-:Y:S05]  /*9630*/  BRA `(.L_x_166) ;  /* 0xffffff94004c7947 */ /* 0x000fea000383ffff */
.L_x_46:
[----:B------:R-:W-:-:S07]  /*9640*/  MOV R0, UR5 ;  /* 0x0000000500007c02 */ /* 0x000fce0008000f00 */
.L_x_167:
[----:B-1----:R1:W2:Y:S02]  /*9650*/  SYNCS.PHASECHK.TRANS64.TRYWAIT P0, [R0+URZ], R3 ;  /* 0x00000003000075a7 */ /* 0x0022a400080011ff */
[----:B--2---:R-:W-:Y:S05]  /*9660*/  @!P0 NANOSLEEP.SYNCS 0x989680 ;  /* 0x009896800000895d */ /* 0x004fea0003900000 */
[----:B------:R-:W2:Y:S02]  /*9670*/  @!P0 SYNCS.PHASECHK.TRANS64 P0, [R0+URZ], R3 ;  /* 0x00000003000085a7 */ /* 0x000ea400080010ff */
[----:B--2---:R-:W-:Y:S05]  /*9680*/  @!P0 BRA `(.L_x_167) ;  /* 0xfffffffc00f08947 */ /* 0x004fea000383ffff */
[----:B------:R-:W-:Y:S05]  /*9690*/  BRA `(.L_x_168) ;  /* 0xffffff9400587947 */ /* 0x000fea000383ffff */
.L_x_47:
[----:B------:R-:W-:-:S07]  /*96a0*/  MOV R0, UR5 ;  /* 0x0000000500007c02 */ /* 0x000fce0008000f00 */
.L_x_169:
[----:B-1----:R1:W2:Y:S02]  /*96b0*/  SYNCS.PHASECHK.TRANS64.TRYWAIT P0, [R0+URZ], R3 ;  /* 0x00000003000075a7 */ /* 0x0022a400080011ff */
[----:B--2---:R-:W-:Y:S05]  /*96c0*/  @!P0 NANOSLEEP.SYNCS 0x989680 ;  /* 0x009896800000895d */ /* 0x004fea0003900000 */
[----:B------:R-:W2:Y:S02]  /*96d0*/  @!P0 SYNCS.PHASECHK.TRANS64 P0, [R0+URZ], R3 ;  /* 0x00000003000085a7 */ /* 0x000ea400080010ff */
[----:B--2---:R-:W-:Y:S05]  /*96e0*/  @!P0 BRA `(.L_x_169) ;  /* 0xfffffffc00f08947 */ /* 0x004fea000383ffff */
[----:B------:R-:W-:Y:S05]  /*96f0*/  BRA `(.L_x_170) ;  /* 0xffffff9400647947 */ /* 0x000fea000383ffff */
.L_x_48:
[----:B------:R-:W-:-:S07]  /*9700*/  MOV R0, UR5 ;  /* 0x0000000500007c02 */ /* 0x000fce0008000f00 */
.L_x_171:
[----:B-1----:R1:W2:Y:S02]  /*9710*/  SYNCS.PHASECHK.TRANS64.TRYWAIT P0, [R0+URZ], R3 ;  /* 0x00000003000075a7 */ /* 0x0022a400080011ff */
[----:B--2---:R-:W-:Y:S05]  /*9720*/  @!P0 NANOSLEEP.SYNCS 0x989680 ;  /* 0x009896800000895d */ /* 0x004fea0003900000 */
[----:B------:R-:W2:Y:S02]  /*9730*/  @!P0 SYNCS.PHASECHK.TRANS64 P0, [R0+URZ], R3 ;  /* 0x00000003000085a7 */ /* 0x000ea400080010ff */
[----:B--2---:R-:W-:Y:S05]  /*9740*/  @!P0 BRA `(.L_x_171) ;  /* 0xfffffffc00f08947 */ /* 0x004fea000383ffff */
[----:B------:R-:W-:Y:S05]  /*9750*/  BRA `(.L_x_172) ;  /* 0xffffff9400707947 */ /* 0x000fea000383ffff */
.L_x_49:
[----:B------:R-:W-:-:S07]  /*9760*/  MOV R0, UR5 ;  /* 0x0000000500007c02 */ /* 0x000fce0008000f00 */
.L_x_173:
[----:B-1----:R1:W2:Y:S02]  /*9770*/  SYNCS.PHASECHK.TRANS64.TRYWAIT P0, [R0+URZ], R3 ;  /* 0x00000003000075a7 */ /* 0x0022a400080011ff */
[----:B--2---:R-:W-:Y:S05]  /*9780*/  @!P0 NANOSLEEP.SYNCS 0x989680 ;  /* 0x009896800000895d */ /* 0x004fea0003900000 */
[----:B------:R-:W2:Y:S02]  /*9790*/  @!P0 SYNCS.PHASECHK.TRANS64 P0, [R0+URZ], R3 ;  /* 0x00000003000085a7 */ /* 0x000ea400080010ff */
[----:B--2---:R-:W-:Y:S05]  /*97a0*/  @!P0 BRA `(.L_x_173) ;  /* 0xfffffffc00f08947 */ /* 0x004fea000383ffff */
[----:B------:R-:W-:Y:S05]  /*97b0*/  BRA `(.L_x_174) ;  /* 0xffffff94007c7947 */ /* 0x000fea000383ffff */
.L_x_50:
[----:B------:R-:W-:-:S07]  /*97c0*/  MOV R0, UR5 ;  /* 0x0000000500007c02 */ /* 0x000fce0008000f00 */
.L_x_175:
[----:B-1----:R1:W2:Y:S02]  /*97d0*/  SYNCS.PHASECHK.TRANS64.TRYWAIT P0, [R0+URZ], R3 ;  /* 0x00000003000075a7 */ /* 0x0022a400080011ff */
[----:B--2---:R-:W-:Y:S05]  /*97e0*/  @!P0 NANOSLEEP.SYNCS 0x989680 ;  /* 0x009896800000895d */ /* 0x004fea0003900000 */
[----:B------:R-:W2:Y:S02]  /*97f0*/  @!P0 SYNCS.PHASECHK.TRANS64 P0, [R0+URZ], R3 ;  /* 0x00000003000085a7 */ /* 0x000ea400080010ff */
[----:B--2---:R-:W-:Y:S05]  /*9800*/  @!P0 BRA `(.L_x_175) ;  /* 0xfffffffc00f08947 */ /* 0x004fea000383ffff */
[----:B------:R-:W-:Y:S05]  /*9810*/  BRA `(.L_x_176) ;  /* 0xffffff9400887947 */ /* 0x000fea000383ffff */
.L_x_51:
[----:B------:R-:W-:-:S07]  /*9820*/  MOV R0, UR5 ;  /* 0x0000000500007c02 */ /* 0x000fce0008000f00 */
.L_x_177:
[----:B-1----:R1:W2:Y:S02]  /*9830*/  SYNCS.PHASECHK.TRANS64.TRYWAIT P0, [R0+URZ], R3 ;  /* 0x00000003000075a7 */ /* 0x0022a400080011ff */
[----:B--2---:R-:W-:Y:S05]  /*9840*/  @!P0 NANOSLEEP.SYNCS 0x989680 ;  /* 0x009896800000895d */ /* 0x004fea0003900000 */
[----:B------:R-:W2:Y:S02]  /*9850*/  @!P0 SYNCS.PHASECHK.TRANS64 P0, [R0+URZ], R3 ;  /* 0x00000003000085a7 */ /* 0x000ea400080010ff */
[----:B--2---:R-:W-:Y:S05]  /*9860*/  @!P0 BRA `(.L_x_177) ;  /* 0xfffffffc00f08947 */ /* 0x004fea000383ffff */
[----:B------:R-:W-:Y:S05]  /*9870*/  BRA `(.L_x_178) ;  /* 0xffffff9400947947 */ /* 0x000fea000383ffff */
.L_x_52:
[----:B------:R-:W-:-:S07]  /*9880*/  MOV R0, UR5 ;  /* 0x0000000500007c02 */ /* 0x000fce0008000f00 */
.L_x_179:
[----:B-1----:R1:W2:Y:S02]  /*9890*/  SYNCS.PHASECHK.TRANS64.TRYWAIT P0, [R0+URZ], R3 ;  /* 0x00000003000075a7 */ /* 0x0022a400080011ff */
[----:B--2---:R-:W-:Y:S05]  /*98a0*/  @!P0 NANOSLEEP.SYNCS 0x989680 ;  /* 0x009896800000895d */ /* 0x004fea0003900000 */
[----:B------:R-:W2:Y:S02]  /*98b0*/  @!P0 SYNCS.PHASECHK.TRANS64 P0, [R0+URZ], R3 ;  /* 0x00000003000085a7 */ /* 0x000ea400080010ff */
[----:B--2---:R-:W-:Y:S05]  /*98c0*/  @!P0 BRA `(.L_x_179) ;  /* 0xfffffffc00f08947 */ /* 0x004fea000383ffff */
[----:B------:R-:W-:Y:S05]  /*98d0*/  BRA `(.L_x_180) ;  /* 0xffffff9400a07947 */ /* 0x000fea000383ffff */
.L_x_53:
[----:B------:R-:W-:-:S07]  /*98e0*/  MOV R0, UR5 ;  /* 0x0000000500007c02 */ /* 0x000fce0008000f00 */
.L_x_181:
[----:B-1----:R1:W2:Y:S02]  /*98f0*/  SYNCS.PHASECHK.TRANS64.TRYWAIT P0, [R0+URZ], R3 ;  /* 0x00000003000075a7 */ /* 0x0022a400080011ff */
[----:B--2---:R-:W-:Y:S05]  /*9900*/  @!P0 NANOSLEEP.SYNCS 0x989680 ;  /* 0x009896800000895d */ /* 0x004fea0003900000 */
[----:B------:R-:W2:Y:S02]  /*9910*/  @!P0 SYNCS.PHASECHK.TRANS64 P0, [R0+URZ], R3 ;  /* 0x00000003000085a7 */ /* 0x000ea400080010ff */
[----:B--2---:R-:W-:Y:S05]  /*9920*/  @!P0 BRA `(.L_x_181) ;  /* 0xfffffffc00f08947 */ /* 0x004fea000383ffff */
[----:B------:R-:W-:Y:S05]  /*9930*/  BRA `(.L_x_182) ;  /* 0xffffff9400ac7947 */ /* 0x000fea000383ffff */
.L_x_54:
[----:B------:R-:W-:-:S07]  /*9940*/  MOV R0, UR5 ;  /* 0x0000000500007c02 */ /* 0x000fce0008000f00 */
.L_x_183:
[----:B-1----:R1:W2:Y:S02]  /*9950*/  SYNCS.PHASECHK.TRANS64.TRYWAIT P0, [R0+URZ], R3 ;  /* 0x00000003000075a7 */ /* 0x0022a400080011ff */
[----:B--2---:R-:W-:Y:S05]  /*9960*/  @!P0 NANOSLEEP.SYNCS 0x989680 ;  /* 0x009896800000895d */ /* 0x004fea0003900000 */
[----:B------:R-:W2:Y:S02]  /*9970*/  @!P0 SYNCS.PHASECHK.TRANS64 P0, [R0+URZ], R3 ;  /* 0x00000003000085a7 */ /* 0x000ea400080010ff */
[----:B--2---:R-:W-:Y:S05]  /*9980*/  @!P0 BRA `(.L_x_183) ;  /* 0xfffffffc00f08947 */ /* 0x004fea000383ffff */
[----:B------:R-:W-:Y:S05]  /*9990*/  BRA `(.L_x_184) ;  /* 0xffffff9400b87947 */ /* 0x000fea000383ffff */
.L_x_55:
[----:B------:R-:W-:-:S07]  /*99a0*/  MOV R0, UR5 ;  /* 0x0000000500007c02 */ /* 0x000fce0008000f00 */
.L_x_185:
[----:B-1----:R1:W2:Y:S02]  /*99b0*/  SYNCS.PHASECHK.TRANS64.TRYWAIT P0, [R0+URZ], R3 ;  /* 0x00000003000075a7 */ /* 0x0022a400080011ff */
[----:B--2---:R-:W-:Y:S05]  /*99c0*/  @!P0 NANOSLEEP.SYNCS 0x989680 ;  /* 0x009896800000895d */ /* 0x004fea0003900000 */
[----:B------:R-:W2:Y:S02]  /*99d0*/  @!P0 SYNCS.PHASECHK.TRANS64 P0, [R0+URZ], R3 ;  /* 0x00000003000085a7 */ /* 0x000ea400080010ff */
[----:B--2---:R-:W-:Y:S05]  /*99e0*/  @!P0 BRA `(.L_x_185) ;  /* 0xfffffffc00f08947 */ /* 0x004fea000383ffff */
[----:B------:R-:W-:Y:S05]  /*99f0*/  BRA `(.L_x_186) ;  /* 0xffffff9400c47947 */ /* 0x000fea000383ffff */
.L_x_58:
[----:B--2---:R2:W3:Y:S02]  /*9a00*/  SYNCS.PHASECHK.TRANS64.TRYWAIT P0, [R2+URZ+0x180], R4 ;  /* 0x00018004020075a7 */ /* 0x0044e400080011ff */
[----:B---3--:R-:W-:Y:S05]  /*9a10*/  @!P0 NANOSLEEP.SYNCS 0x989680 ;  /* 0x009896800000895d */ /* 0x008fea0003900000 */
[----:B------:R-:W3:Y:S02]  /*9a20*/  @!P0 SYNCS.PHASECHK.TRANS64 P0, [R2+URZ+0x180], R4 ;  /* 0x00018004020085a7 */ /* 0x000ee400080010ff */
[----:B---3--:R-:W-:Y:S05]  /*9a30*/  @!P0 BRA `(.L_x_58) ;  /* 0xfffffffc00f08947 */ /* 0x008fea000383ffff */
[----:B------:R-:W-:Y:S05]  /*9a40*/  BRA `(.L_x_187) ;  /* 0xffffff9800207947 */ /* 0x000fea000383ffff */
.L_x_59:
[----:B------:R-:W-:-:S07]  /*9a50*/  MOV R2, UR4 ;  /* 0x0000000400027c02 */ /* 0x000fce0008000f00 */
.L_x_188:
[----:B--2---:R2:W3:Y:S02]  /*9a60*/  SYNCS.PHASECHK.TRANS64.TRYWAIT P0, [R2+URZ+0x130], R5 ;  /* 0x00013005020075a7 */ /* 0x0044e400080011ff */
[----:B---3--:R-:W-:Y:S05]  /*9a70*/  @!P0 NANOSLEEP.SYNCS 0x989680 ;  /* 0x009896800000895d */ /* 0x008fea0003900000 */
[----:B------:R-:W3:Y:S02]  /*9a80*/  @!P0 SYNCS.PHASECHK.TRANS64 P0, [R2+URZ+0x130], R5 ;  /* 0x00013005020085a7 */ /* 0x000ee400080010ff */
[----:B---3--:R-:W-:Y:S05]  /*9a90*/  @!P0 BRA `(.L_x_188) ;  /* 0xfffffffc00f08947 */ /* 0x008fea000383ffff */
[----:B------:R-:W-:Y:S05]  /*9aa0*/  BRA `(.L_x_189) ;  /* 0xffffff9800307947 */ /* 0x000fea000383ffff */
.L_x_60:
[----:B--2---:R2:W3:Y:S02]  /*9ab0*/  SYNCS.PHASECHK.TRANS64.TRYWAIT P1, [R2+URZ+0x120], R4 ;  /* 0x00012004020075a7 */ /* 0x0044e400080211ff */
[----:B---3--:R-:W-:Y:S05]  /*9ac0*/  @!P1 NANOSLEEP.SYNCS 0x989680 ;  /* 0x009896800000995d */ /* 0x008fea0003900000 */
[----:B------:R-:W3:Y:S02]  /*9ad0*/  @!P1 SYNCS.PHASECHK.TRANS64 P1, [R2+URZ+0x120], R4 ;  /* 0x00012004020095a7 */ /* 0x000ee400080210ff */
[----:B---3--:R-:W-:Y:S05]  /*9ae0*/  @!P1 BRA `(.L_x_60) ;  /* 0xfffffffc00f09947 */ /* 0x008fea000383ffff */
[----:B------:R-:W-:Y:S05]  /*9af0*/  BRA `(.L_x_190) ;  /* 0xffffff9800607947 */ /* 0x000fea000383ffff */
.L_x_63:
[----:B------:R-:W-:-:S07]  /*9b00*/  MOV R0, UR4 ;  /* 0x0000000400007c02 */ /* 0x000fce0008000f00 */
.L_x_191:
[----:B--2---:R2:W3:Y:S02]  /*9b10*/  SYNCS.PHASECHK.TRANS64.TRYWAIT P0, [R0+URZ+0x130], R2 ;  /* 0x00013002000075a7 */ /* 0x0044e400080011ff */
[----:B---3--:R-:W-:Y:S05]  /*9b20*/  @!P0 NANOSLEEP.SYNCS 0x989680 ;  /* 0x009896800000895d */ /* 0x008fea0003900000 */
[----:B------:R-:W3:Y:S02]  /*9b30*/  @!P0 SYNCS.PHASECHK.TRANS64 P0, [R0+URZ+0x130], R2 ;  /* 0x00013002000085a7 */ /* 0x000ee400080010ff */
[----:B---3--:R-:W-:Y:S05]  /*9b40*/  @!P0 BRA `(.L_x_191) ;  /* 0xfffffffc00f08947 */ /* 0x008fea000383ffff */
[----:B------:R-:W-:Y:S05]  /*9b50*/  BRA `(.L_x_62) ;  /* 0xffffff9800b47947 */ /* 0x000fea000383ffff */
.L_x_72:
[----:B--2---:R-:W-:-:S04]  /*9b60*/  MOV R5, UR5 ;  /* 0x0000000500057c02 */ /* 0x004fc80008000f00 */
[----:B------:R2:W3:Y:S03]  /*9b70*/  SYNCS.PHASECHK.TRANS64.TRYWAIT P0, [R5+URZ+0x8], R6 ;  /* 0x00000806050075a7 */ /* 0x0004e600080011ff */
[----:B---3--:R-:W-:Y:S05]  /*9b80*/  @!P0 NANOSLEEP.SYNCS 0x989680 ;  /* 0x009896800000895d */ /* 0x008fea0003900000 */
[----:B------:R-:W3:Y:S02]  /*9b90*/  @!P0 SYNCS.PHASECHK.TRANS64 P0, [R5+URZ+0x8], R6 ;  /* 0x00000806050085a7 */ /* 0x000ee400080010ff */
[----:B---3--:R-:W-:Y:S05]  /*9ba0*/  @!P0 BRA `(.L_x_72) ;  /* 0xfffffffc00ec8947 */ /* 0x008fea000383ffff */
[----:B------:R-:W-:Y:S05]  /*9bb0*/  BRA `(.L_x_71) ;  /* 0xffffff9c00687947 */ /* 0x000fea000383ffff */
.L_x_74:
[----:B------:R-:W-:Y:S01]  /*9bc0*/  BSSY B0, `(.L_x_192) ;  /* 0x0000006000007945 */ /* 0x000fe20003800000 */
[----:B------:R-:W-:-:S07]  /*9bd0*/  MOV R15, 0xffffffff ;  /* 0xffffffff000f7802 */ /* 0x000fce0000000f00 */
[----:B-12--5:R-:W-:Y:S05]  /*9be0*/  WARPSYNC.COLLECTIVE R15, `(.L_x_193) ;  /* 0x000000000f0c7348 */ /* 0x026fea0003c00000 */
[----:B------:R-:W-:Y:S02]  /*9bf0*/  ELECT P6, UR79, PT ;  /* 0x00000000004f782f */ /* 0x000fe400038c0000 */
[----:B------:R-:W-:Y:S01]  /*9c00*/  MOV R14, UR79 ;  /* 0x0000004f000e7c02 */ /* 0x000fe20008000f00 */
[----:B-12--5:R-:W-:Y:S10]  /*9c10*/  ENDCOLLECTIVE ;  /* 0x000000000000791b */ /* 0x026ff40003800000 */
.L_x_193:
[----:B------:R-:W-:Y:S05]  /*9c20*/  BSYNC B0 ;  /* 0x0000000000007941 */ /* 0x000fea0003800000 */
.L_x_192:
[----:B------:R-:W-:Y:S05]  /*9c30*/  BRA `(.L_x_194) ;  /* 0xffffff9c00987947 */ /* 0x000fea000383ffff */
.L_x_76:
[----:B--2---:R-:W-:-:S04]  /*9c40*/  MOV R0, UR5 ;  /* 0x0000000500007c02 */ /* 0x004fc80008000f00 */
[----:B------:R2:W3:Y:S03]  /*9c50*/  SYNCS.PHASECHK.TRANS64.TRYWAIT P0, [R0+URZ+0x8], R4 ;  /* 0x00000804000075a7 */ /* 0x0004e600080011ff */
[----:B---3--:R-:W-:Y:S05]  /*9c60*/  @!P0 NANOSLEEP.SYNCS 0x989680 ;  /* 0x009896800000895d */ /* 0x008fea0003900000 */
[----:B------:R-:W3:Y:S02]  /*9c70*/  @!P0 SYNCS.PHASECHK.TRANS64 P0, [R0+URZ+0x8], R4 ;  /* 0x00000804000085a7 */ /* 0x000ee400080010ff */
[----:B---3--:R-:W-:Y:S05]  /*9c80*/  @!P0 BRA `(.L_x_76) ;  /* 0xfffffffc00ec8947 */ /* 0x008fea000383ffff */
[----:B------:R-:W-:Y:S05]  /*9c90*/  BRA `(.L_x_75) ;  /* 0xffffff9c009c7947 */ /* 0x000fea000383ffff */
.L_x_77:
[----:B-1----:R1:W2:Y:S02]  /*9ca0*/  SYNCS.PHASECHK.TRANS64.TRYWAIT P0, [R0+URZ+0x120], R4 ;  /* 0x00012004000075a7 */ /* 0x0022a400080011ff */
[----:B--2---:R-:W-:Y:S05]  /*9cb0*/  @!P0 NANOSLEEP.SYNCS 0x989680 ;  /* 0x009896800000895d */ /* 0x004fea0003900000 */
[----:B------:R-:W2:Y:S02]  /*9cc0*/  @!P0 SYNCS.PHASECHK.TRANS64 P0, [R0+URZ+0x120], R4 ;  /* 0x00012004000085a7 */ /* 0x000ea400080010ff */
[----:B--2---:R-:W-:Y:S05]  /*9cd0*/  @!P0 BRA `(.L_x_77) ;  /* 0xfffffffc00f08947 */ /* 0x004fea000383ffff */
[----:B------:R-:W-:Y:S05]  /*9ce0*/  BRA `(.L_x_195) ;  /* 0xffffffa000887947 */ /* 0x000fea000383ffff */
.L_x_79:
[----:B------:R-:W-:-:S07]  /*9cf0*/  MOV R0, UR31 ;  /* 0x0000001f00007c02 */ /* 0x000fce0008000f00 */
.L_x_196:
[----:B-1----:R1:W2:Y:S02]  /*9d00*/  SYNCS.PHASECHK.TRANS64.TRYWAIT P0, [R0+URZ+0x160], R4 ;  /* 0x00016004000075a7 */ /* 0x0022a400080011ff */
[----:B--2---:R-:W-:Y:S05]  /*9d10*/  @!P0 NANOSLEEP.SYNCS 0x989680 ;  /* 0x009896800000895d */ /* 0x004fea0003900000 */
[----:B------:R-:W2:Y:S02]  /*9d20*/  @!P0 SYNCS.PHASECHK.TRANS64 P0, [R0+URZ+0x160], R4 ;  /* 0x00016004000085a7 */ /* 0x000ea400080010ff */
[----:B--2---:R-:W-:Y:S05]  /*9d30*/  @!P0 BRA `(.L_x_196) ;  /* 0xfffffffc00f08947 */ /* 0x004fea000383ffff */
[----:B------:R-:W-:Y:S05]  /*9d40*/  BRA `(.L_x_197) ;  /* 0xffffffa000d47947 */ /* 0x000fea000383ffff */
.L_x_82:
[----:B------:R-:W-:Y:S07]  /*9d50*/  MOV R0, UR5 ;  /* 0x0000000500007c02 */ /* 0x000fee0008000f00 */
.L_x_198:
[----:B-1----:R1:W2:Y:S02]  /*9d60*/  SYNCS.PHASECHK.TRANS64.TRYWAIT P0, [R0+URZ], R4 ;  /* 0x00000004000075a7 */ /* 0x0022a400080011ff */
[----:B--2---:R-:W-:Y:S05]  /*9d70*/  @!P0 NANOSLEEP.SYNCS 0x989680 ;  /* 0x009896800000895d */ /* 0x004fea0003900000 */
[----:B------:R-:W2:Y:S02]  /*9d80*/  @!P0 SYNCS.PHASECHK.TRANS64 P0, [R0+URZ], R4 ;  /* 0x00000004000085a7 */ /* 0x000ea400080010ff */
[----:B--2---:R-:W-:Y:S05]  /*9d90*/  @!P0 BRA `(.L_x_198) ;  /* 0xfffffffc00f08947 */ /* 0x004fea000383ffff */
[----:B------:R-:W-:Y:S05]  /*9da0*/  BRA `(.L_x_81) ;  /* 0xffffffa000e87947 */ /* 0x000fea000383ffff */
.L_x_86:
[----:B-1----:R-:W-:-:S07]  /*9db0*/  MOV R0, UR4 ;  /* 0x0000000400007c02 */ /* 0x002fce0008000f00 */
.L_x_199:
[----:B-1----:R1:W2:Y:S02]  /*9dc0*/  SYNCS.PHASECHK.TRANS64.TRYWAIT P0, [R0+URZ], R2 ;  /* 0x00000002000075a7 */ /* 0x0022a400080011ff */
[----:B--2---:R-:W-:Y:S05]  /*9dd0*/  @!P0 NANOSLEEP.SYNCS 0x989680 ;  /* 0x009896800000895d */ /* 0x004fea0003900000 */
[----:B------:R-:W2:Y:S02]  /*9de0*/  @!P0 SYNCS.PHASECHK.TRANS64 P0, [R0+URZ], R2 ;  /* 0x00000002000085a7 */ /* 0x000ea400080010ff */
[----:B--2---:R-:W-:Y:S05]  /*9df0*/  @!P0 BRA `(.L_x_199) ;  /* 0xfffffffc00f08947 */ /* 0x004fea000383ffff */
[----:B------:R-:W-:Y:S05]  /*9e00*/  BRA `(.L_x_200) ;  /* 0xffffffa400dc7947 */ /* 0x000fea000383ffff */
.L_x_87:
[----:B------:R-:W-:-:S07]  /*9e10*/  MOV R0, UR5 ;  /* 0x0000000500007c02 */ /* 0x000fce0008000f00 */
.L_x_201:
[----:B-1----:R1:W2:Y:S02]  /*9e20*/  SYNCS.PHASECHK.TRANS64.TRYWAIT P0, [R0+URZ], R3 ;  /* 0x00000003000075a7 */ /* 0x0022a400080011ff */
[----:B--2---:R-:W-:Y:S05]  /*9e30*/  @!P0 NANOSLEEP.SYNCS 0x989680 ;  /* 0x009896800000895d */ /* 0x004fea0003900000 */
[----:B------:R-:W2:Y:S02]  /*9e40*/  @!P0 SYNCS.PHASECHK.TRANS64 P0, [R0+URZ], R3 ;  /* 0x00000003000085a7 */ /* 0x000ea400080010ff */
[----:B--2---:R-:W-:Y:S05]  /*9e50*/  @!P0 BRA `(.L_x_201) ;  /* 0xfffffffc00f08947 */ /* 0x004fea000383ffff */
[----:B------:R-:W-:Y:S05]  /*9e60*/  BRA `(.L_x_202) ;  /* 0xffffffa400e87947 */ /* 0x000fea000383ffff */
.L_x_88:
[----:B------:R-:W-:-:S07]  /*9e70*/  MOV R0, UR5 ;  /* 0x0000000500007c02 */ /* 0x000fce0008000f00 */
.L_x_203:
[----:B-1----:R1:W2:Y:S02]  /*9e80*/  SYNCS.PHASECHK.TRANS64.TRYWAIT P0, [R0+URZ], R3 ;  /* 0x00000003000075a7 */ /* 0x0022a400080011ff */
[----:B--2---:R-:W-:Y:S05]  /*9e90*/  @!P0 NANOSLEEP.SYNCS 0x989680 ;  /* 0x009896800000895d */ /* 0x004fea0003900000 */
[----:B------:R-:W2:Y:S02]  /*9ea0*/  @!P0 SYNCS.PHASECHK.TRANS64 P0, [R0+URZ], R3 ;  /* 0x00000003000085a7 */ /* 0x000ea400080010ff */
[----:B--2---:R-:W-:Y:S05]  /*9eb0*/  @!P0 BRA `(.L_x_203) ;  /* 0xfffffffc00f08947 */ /* 0x004fea000383ffff */
[----:B------:R-:W-:Y:S05]  /*9ec0*/  BRA `(.L_x_204) ;  /* 0xffffffa400f47947 */ /* 0x000fea000383ffff */
.L_x_91:
[----:B------:R-:W-:-:S07]  /*9ed0*/  MOV R0, UR26 ;  /* 0x0000001a00007c02 */ /* 0x000fce0008000f00 */
.L_x_205:
[----:B-1----:R1:W2:Y:S02]  /*9ee0*/  SYNCS.PHASECHK.TRANS64.TRYWAIT P1, [R0+URZ+0x1a0], R2 ;  /* 0x0001a002000075a7 */ /* 0x0022a400080211ff */
[----:B--2---:R-:W-:Y:S05]  /*9ef0*/  @!P1 NANOSLEEP.SYNCS 0x989680 ;  /* 0x009896800000995d */ /* 0x004fea0003900000 */
[----:B------:R-:W2:Y:S02]  /*9f00*/  @!P1 SYNCS.PHASECHK.TRANS64 P1, [R0+URZ+0x1a0], R2 ;  /* 0x0001a002000095a7 */ /* 0x000ea400080210ff */
[----:B--2---:R-:W-:Y:S05]  /*9f10*/  @!P1 BRA `(.L_x_205) ;  /* 0xfffffffc00f09947 */ /* 0x004fea000383ffff */
[----:B------:R-:W-:Y:S05]  /*9f20*/  BRA `(.L_x_206) ;  /* 0xffffffa800407947 */ /* 0x000fea000383ffff */
.L_x_96:
[----:B---3--:R3:W4:Y:S02]  /*9f30*/  SYNCS.PHASECHK.TRANS64.TRYWAIT P0, [R12+URZ+0x120], R0 ;  /* 0x000120000c0075a7 */ /* 0x00872400080011ff */
[----:B----4-:R-:W-:Y:S05]  /*9f40*/  @!P0 NANOSLEEP.SYNCS 0x989680 ;  /* 0x009896800000895d */ /* 0x010fea0003900000 */
[----:B------:R-:W4:Y:S02]  /*9f50*/  @!P0 SYNCS.PHASECHK.TRANS64 P0, [R12+URZ+0x120], R0 ;  /* 0x000120000c0085a7 */ /* 0x000f2400080010ff */
[----:B----4-:R-:W-:Y:S05]  /*9f60*/  @!P0 BRA `(.L_x_96) ;  /* 0xfffffffc00f08947 */ /* 0x010fea000383ffff */
[----:B------:R-:W-:Y:S05]  /*9f70*/  BRA `(.L_x_207) ;  /* 0xffffffac00687947 */ /* 0x000fea000383ffff */
.L_x_99:
[----:B-1----:R-:W-:Y:S07]  /*9f80*/  MOV R0, UR21 ;  /* 0x0000001500007c02 */ /* 0x002fee0008000f00 */
.L_x_208:
[----:B-1----:R1:W3:Y:S02]  /*9f90*/  SYNCS.PHASECHK.TRANS64.TRYWAIT P2, [R0+URZ+0x118], R6 ;  /* 0x00011806000075a7 */ /* 0x0022e400080411ff */
[----:B---3--:R-:W-:Y:S05]  /*9fa0*/  @!P2 NANOSLEEP.SYNCS 0x989680 ;  /* 0x009896800000a95d */ /* 0x008fea0003900000 */
[----:B------:R-:W3:Y:S02]  /*9fb0*/  @!P2 SYNCS.PHASECHK.TRANS64 P2, [R0+URZ+0x118], R6 ;  /* 0x000118060000a5a7 */ /* 0x000ee400080410ff */
[----:B---3--:R-:W-:Y:S05]  /*9fc0*/  @!P2 BRA `(.L_x_208) ;  /* 0xfffffffc00f0a947 */ /* 0x008fea000383ffff */
[----:B------:R-:W-:Y:S05]  /*9fd0*/  BRA `(.L_x_98) ;  /* 0xffffffb000d07947 */ /* 0x000fea000383ffff */
.L_x_102:
[----:B------:R-:W-:Y:S07]  /*9fe0*/  MOV R0, UR21 ;  /* 0x0000001500007c02 */ /* 0x000fee0008000f00 */
.L_x_209:
[----:B-1----:R1:W3:Y:S02]  /*9ff0*/  SYNCS.PHASECHK.TRANS64.TRYWAIT P0, [R0+URZ+0xf0], R9 ;  /* 0x0000f009000075a7 */ /* 0x0022e400080011ff */
[----:B---3--:R-:W-:Y:S05]  /*a000*/  @!P0 NANOSLEEP.SYNCS 0x989680 ;  /* 0x009896800000895d */ /* 0x008fea0003900000 */
[----:B------:R-:W3:Y:S02]  /*a010*/  @!P0 SYNCS.PHASECHK.TRANS64 P0, [R0+URZ+0xf0], R9 ;  /* 0x0000f009000085a7 */ /* 0x000ee400080010ff */
[----:B---3--:R-:W-:Y:S05]  /*a020*/  @!P0 BRA `(.L_x_209) ;  /* 0xfffffffc00f08947 */ /* 0x008fea000383ffff */
[----:B------:R-:W-:Y:S05]  /*a030*/  BRA `(.L_x_210) ;  /* 0xffffffb4002c7947 */ /* 0x000fea000383ffff */
.L_x_103:
[----:B------:R-:W-:Y:S07]  /*a040*/  MOV R0, UR21 ;  /* 0x0000001500007c02 */ /* 0x000fee0008000f00 */
.L_x_211:
[----:B-1----:R1:W3:Y:S02]  /*a050*/  SYNCS.PHASECHK.TRANS64.TRYWAIT P0, [R0+URZ+0xf8], R9 ;  /* 0x0000f809000075a7 */ /* 0x0022e400080011ff */
[----:B---3--:R-:W-:Y:S05]  /*a060*/  @!P0 NANOSLEEP.SYNCS 0x989680 ;  /* 0x009896800000895d */ /* 0x008fea0003900000 */
[----:B------:R-:W3:Y:S02]  /*a070*/  @!P0 SYNCS.PHASECHK.TRANS64 P0, [R0+URZ+0xf8], R9 ;  /* 0x0000f809000085a7 */ /* 0x000ee400080010ff */
[----:B---3--:R-:W-:Y:S05]  /*a080*/  @!P0 BRA `(.L_x_211) ;  /* 0xfffffffc00f08947 */ /* 0x008fea000383ffff */
[----:B------:R-:W-:Y:S05]  /*a090*/  BRA `(.L_x_212) ;  /* 0xffffffb400887947 */ /* 0x000fea000383ffff */
.L_x_104:
[----:B------:R-:W-:Y:S07]  /*a0a0*/  MOV R0, UR21 ;  /* 0x0000001500007c02 */ /* 0x000fee0008000f00 */
.L_x_213:
[----:B-1----:R1:W3:Y:S02]  /*a0b0*/  SYNCS.PHASECHK.TRANS64.TRYWAIT P0, [R0+URZ+0x100], R9 ;  /* 0x00010009000075a7 */ /* 0x0022e400080011ff */
[----:B---3--:R-:W-:Y:S05]  /*a0c0*/  @!P0 NANOSLEEP.SYNCS 0x989680 ;  /* 0x009896800000895d */ /* 0x008fea0003900000 */
[----:B------:R-:W3:Y:S02]  /*a0d0*/  @!P0 SYNCS.PHASECHK.TRANS64 P0, [R0+URZ+0x100], R9 ;  /* 0x00010009000085a7 */ /* 0x000ee400080010ff */
[----:B---3--:R-:W-:Y:S05]  /*a0e0*/  @!P0 BRA `(.L_x_213) ;  /* 0xfffffffc00f08947 */ /* 0x008fea000383ffff */
[----:B------:R-:W-:Y:S05]  /*a0f0*/  BRA `(.L_x_214) ;  /* 0xffffffb400e47947 */ /* 0x000fea000383ffff */
.L_x_105:
[----:B------:R-:W-:Y:S07]  /*a100*/  MOV R0, UR21 ;  /* 0x0000001500007c02 */ /* 0x000fee0008000f00 */
.L_x_215:
[----:B-1----:R1:W3:Y:S02]  /*a110*/  SYNCS.PHASECHK.TRANS64.TRYWAIT P0, [R0+URZ+0x108], R9 ;  /* 0x00010809000075a7 */ /* 0x0022e400080011ff */
[----:B---3--:R-:W-:Y:S05]  /*a120*/  @!P0 NANOSLEEP.SYNCS 0x989680 ;  /* 0x009896800000895d */ /* 0x008fea0003900000 */
[----:B------:R-:W3:Y:S02]  /*a130*/  @!P0 SYNCS.PHASECHK.TRANS64 P0, [R0+URZ+0x108], R9 ;  /* 0x00010809000085a7 */ /* 0x000ee400080010ff */
[----:B---3--:R-:W-:Y:S05]  /*a140*/  @!P0 BRA `(.L_x_215) ;  /* 0xfffffffc00f08947 */ /* 0x008fea000383ffff */
[----:B------:R-:W-:Y:S05]  /*a150*/  BRA `(.L_x_216) ;  /* 0xffffffb800407947 */ /* 0x000fea000383ffff */
.L_x_107:
[----:B------:R-:W-:-:S07]  /*a160*/  MOV R0, UR21 ;  /* 0x0000001500007c02 */ /* 0x000fce0008000f00 */
.L_x_217:
[----:B-1----:R1:W4:Y:S02]  /*a170*/  SYNCS.PHASECHK.TRANS64.TRYWAIT P0, [R0+URZ+0xf0], R2 ;  /* 0x0000f002000075a7 */ /* 0x00232400080011ff */
[----:B----4-:R-:W-:Y:S05]  /*a180*/  @!P0 NANOSLEEP.SYNCS 0x989680 ;  /* 0x009896800000895d */ /* 0x010fea0003900000 */
[----:B------:R-:W4:Y:S02]  /*a190*/  @!P0 SYNCS.PHASECHK.TRANS64 P0, [R0+URZ+0xf0], R2 ;  /* 0x0000f002000085a7 */ /* 0x000f2400080010ff */
[----:B----4-:R-:W-:Y:S05]  /*a1a0*/  @!P0 BRA `(.L_x_217) ;  /* 0xfffffffc00f08947 */ /* 0x010fea000383ffff */
[----:B------:R-:W-:Y:S05]  /*a1b0*/  BRA `(.L_x_218) ;  /* 0xffffffb800cc7947 */ /* 0x000fea000383ffff */
.L_x_108:
[----:B-1----:R-:W-:-:S07]  /*a1c0*/  MOV R0, UR21 ;  /* 0x0000001500007c02 */ /* 0x002fce0008000f00 */
.L_x_219:
[----:B-1----:R1:W4:Y:S02]  /*a1d0*/  SYNCS.PHASECHK.TRANS64.TRYWAIT P0, [R0+URZ+0xf8], R2 ;  /* 0x0000f802000075a7 */ /* 0x00232400080011ff */
[----:B----4-:R-:W-:Y:S05]  /*a1e0*/  @!P0 NANOSLEEP.SYNCS 0x989680 ;  /* 0x009896800000895d */ /* 0x010fea0003900000 */
[----:B------:R-:W4:Y:S02]  /*a1f0*/  @!P0 SYNCS.PHASECHK.TRANS64 P0, [R0+URZ+0xf8], R2 ;  /* 0x0000f802000085a7 */ /* 0x000f2400080010ff */
[----:B----4-:R-:W-:Y:S05]  /*a200*/  @!P0 BRA `(.L_x_219) ;  /* 0xfffffffc00f08947 */ /* 0x010fea000383ffff */
[----:B------:R-:W-:Y:S05]  /*a210*/  BRA `(.L_x_220) ;  /* 0xffffffb800bc7947 */ /* 0x000fea000383ffff */
.L_x_109:
[----:B-1----:R-:W-:-:S07]  /*a220*/  MOV R0, UR21 ;  /* 0x0000001500007c02 */ /* 0x002fce0008000f00 */
.L_x_221:
[----:B-1----:R1:W4:Y:S02]  /*a230*/  SYNCS.PHASECHK.TRANS64.TRYWAIT P0, [R0+URZ+0x100], R2 ;  /* 0x00010002000075a7 */ /* 0x00232400080011ff */
[----:B----4-:R-:W-:Y:S05]  /*a240*/  @!P0 NANOSLEEP.SYNCS 0x989680 ;  /* 0x009896800000895d */ /* 0x010fea0003900000 */
[----:B------:R-:W4:Y:S02]  /*a250*/  @!P0 SYNCS.PHASECHK.TRANS64 P0, [R0+URZ+0x100], R2 ;  /* 0x00010002000085a7 */ /* 0x000f2400080010ff */
[----:B----4-:R-:W-:Y:S05]  /*a260*/  @!P0 BRA `(.L_x_221) ;  /* 0xfffffffc00f08947 */ /* 0x010fea000383ffff */
[----:B------:R-:W-:Y:S05]  /*a270*/  BRA `(.L_x_222) ;  /* 0xffffffb800ac7947 */ /* 0x000fea000383ffff */
.L_x_111:
[----:B--2---:R2:W3:Y:S02]  /*a280*/  SYNCS.PHASECHK.TRANS64.TRYWAIT P0, [R3+URZ+0x120], R0 ;  /* 0x00012000030075a7 */ /* 0x0044e400080011ff */
[----:B---3--:R-:W-:Y:S05]  /*a290*/  @!P0 NANOSLEEP.SYNCS 0x989680 ;  /* 0x009896800000895d */ /* 0x008fea0003900000 */
[----:B------:R-:W3:Y:S02]  /*a2a0*/  @!P0 SYNCS.PHASECHK.TRANS64 P0, [R3+URZ+0x120], R0 ;  /* 0x00012000030085a7 */ /* 0x000ee400080010ff */
[----:B---3--:R-:W-:Y:S05]  /*a2b0*/  @!P0 BRA `(.L_x_111) ;  /* 0xfffffffc00f08947 */ /* 0x008fea000383ffff */
[----:B------:R-:W-:Y:S05]  /*a2c0*/  BRA `(.L_x_223) ;  /* 0xffffffbc00707947 */ /* 0x000fea000383ffff */
.L_x_122:
[----:B-1----:R-:W-:Y:S04]  /*a2d0*/  MOV R2, UR43 ;  /* 0x0000002b00027c02 */ /* 0x002fe80008000f00 */
[----:B------:R1:W2:Y:S03]  /*a2e0*/  SYNCS.PHASECHK.TRANS64.TRYWAIT P0, [R2+URZ+0xd0], R3 ;  /* 0x0000d003020075a7 */ /* 0x0002a600080011ff */
[----:B--2---:R-:W-:Y:S05]  /*a2f0*/  @!P0 NANOSLEEP.SYNCS 0x989680 ;  /* 0x009896800000895d */ /* 0x004fea0003900000 */
[----:B------:R-:W2:Y:S02]  /*a300*/  @!P0 SYNCS.PHASECHK.TRANS64 P0, [R2+URZ+0xd0], R3 ;  /* 0x0000d003020085a7 */ /* 0x000ea400080010ff */
[----:B--2---:R-:W-:Y:S05]  /*a310*/  @!P0 BRA `(.L_x_122) ;  /* 0xfffffffc00ec8947 */ /* 0x004fea000383ffff */
[----:B------:R-:W-:Y:S05]  /*a320*/  BRA `(.L_x_121) ;  /* 0xffffffc800c07947 */ /* 0x000fea000383ffff */
.L_x_124:
[----:B-1----:R1:W3:Y:S02]  /*a330*/  SYNCS.PHASECHK.TRANS64.TRYWAIT P1, [R54+URZ+0x140], R0 ;  /* 0x00014000360075a7 */ /* 0x0022e400080211ff */
[----:B---3--:R-:W-:Y:S05]  /*a340*/  @!P1 NANOSLEEP.SYNCS 0x989680 ;  /* 0x009896800000995d */ /* 0x008fea0003900000 */
[----:B------:R-:W3:Y:S02]  /*a350*/  @!P1 SYNCS.PHASECHK.TRANS64 P1, [R54+URZ+0x140], R0 ;  /* 0x00014000360095a7 */ /* 0x000ee400080210ff */
[----:B---3--:R-:W-:Y:S05]  /*a360*/  @!P1 BRA `(.L_x_124) ;  /* 0xfffffffc00f09947 */ /* 0x008fea000383ffff */
[----:B------:R-:W-:Y:S05]  /*a370*/  BRA `(.L_x_123) ;  /* 0xffffffc800e07947 */ /* 0x000fea000383ffff */
.L_x_133:
[----:B--2---:R2:W3:Y:S02]  /*a380*/  SYNCS.PHASECHK.TRANS64.TRYWAIT P0, [R2+URZ+0xd0], R0 ;  /* 0x0000d000020075a7 */ /* 0x0044e400080011ff */
[----:B---3--:R-:W-:Y:S05]  /*a390*/  @!P0 NANOSLEEP.SYNCS 0x989680 ;  /* 0x009896800000895d */ /* 0x008fea0003900000 */
[----:B------:R-:W3:Y:S02]  /*a3a0*/  @!P0 SYNCS.PHASECHK.TRANS64 P0, [R2+URZ+0xd0], R0 ;  /* 0x0000d000020085a7 */ /* 0x000ee400080010ff */
[----:B---3--:R-:W-:Y:S05]  /*a3b0*/  @!P0 BRA `(.L_x_133) ;  /* 0xfffffffc00f08947 */ /* 0x008fea000383ffff */
[----:B------:R-:W-:Y:S05]  /*a3c0*/  BRA `(.L_x_132) ;  /* 0xffffffd000f07947 */ /* 0x000fea000383ffff */
.L_x_141:
[----:B--2---:R2:W3:Y:S02]  /*a3d0*/  SYNCS.PHASECHK.TRANS64.TRYWAIT P0, [R2+URZ+0xd0], R4 ;  /* 0x0000d004020075a7 */ /* 0x0044e400080011ff */
[----:B---3--:R-:W-:Y:S05]  /*a3e0*/  @!P0 NANOSLEEP.SYNCS 0x989680 ;  /* 0x009896800000895d */ /* 0x008fea0003900000 */
[----:B------:R-:W3:Y:S02]  /*a3f0*/  @!P0 SYNCS.PHASECHK.TRANS64 P0, [R2+URZ+0xd0], R4 ;  /* 0x0000d004020085a7 */ /* 0x000ee400080010ff */
[----:B---3--:R-:W-:Y:S05]  /*a400*/  @!P0 BRA `(.L_x_141) ;  /* 0xfffffffc00f08947 */ /* 0x008fea000383ffff */
[----:B------:R-:W-:Y:S05]  /*a410*/  BRA `(.L_x_140) ;  /* 0xffffffdc00107947 */ /* 0x000fea000383ffff */
.L_x_149:
[----:B--2---:R2:W3:Y:S02]  /*a420*/  SYNCS.PHASECHK.TRANS64.TRYWAIT P0, [R3+URZ+0xd0], R0 ;  /* 0x0000d000030075a7 */ /* 0x0044e400080011ff */
[----:B---3--:R-:W-:Y:S05]  /*a430*/  @!P0 NANOSLEEP.SYNCS 0x989680 ;  /* 0x009896800000895d */ /* 0x008fea0003900000 */
[----:B------:R-:W3:Y:S02]  /*a440*/  @!P0 SYNCS.PHASECHK.TRANS64 P0, [R3+URZ+0xd0], R0 ;  /* 0x0000d000030085a7 */ /* 0x000ee400080010ff */
[----:B---3--:R-:W-:Y:S05]  /*a450*/  @!P0 BRA `(.L_x_149) ;  /* 0xfffffffc00f08947 */ /* 0x008fea000383ffff */
[----:B------:R-:W-:Y:S05]  /*a460*/  BRA `(.L_x_148) ;  /* 0xffffffe400307947 */ /* 0x000fea000383ffff */
        .weak           $__internal_0_$__cuda_sm10x_tcgen05_guardrail_trap_col_being_dealloced_not_returned_by_alloc
        .type           $__internal_0_$__cuda_sm10x_tcgen05_guardrail_trap_col_being_dealloced_not_returned_by_alloc,@function
        .size           $__internal_0_$__cuda_sm10x_tcgen05_guardrail_trap_col_being_dealloced_not_returned_by_alloc,($__internal_1_$__cuda_sm10x_tcgen05_guardrail_trap_phase_invalid_during_alloc - $__internal_0_$__cuda_sm10x_tcgen05_guardrail_trap_col_being_dealloced_not_returned_by_alloc)
$__internal_0_$__cuda_sm10x_tcgen05_guardrail_trap_col_being_dealloced_not_returned_by_alloc:
[----:B------:R-:W-:Y:S05]  /*a470*/  BPT.TRAP 0x1 ;  /* 0x000000040000795c */ /* 0x000fea0000300000 */
[----:B------:R-:W-:-:S04]  /*a480*/  HFMA2 R3, -RZ, RZ, 0, 0 ;  /* 0x00000000ff037431 */ /* 0x000fc800000001ff */
[----:B------:R-:W-:Y:S05]  /*a490*/  RET.REL.NODEC R2 `(_ZN7cutlass13device_kernelINS_4gemm6kernel13GemmUniversalIN4cute5tupleIJiiiiEEENS1_10collective13CollectiveMmaINS1_35MainloopSm100TmaUmmaWarpSpecializedILi13ELi2ELi4ENS5_IJNS4_1CILi2EEENSA_ILi4EEENSA_ILi1EEEEEEEENS5_IJNSA_ILi128EEESG_NSA_ILi64EEEEEENS_6half_tENS5_IJlSD_lEEESJ_SK_NS4_8TiledMMAINS4_8MMA_AtomIJNS4_26SM100_MMA_F16BF16_2x1SM_SSISJ_SJ_fLi128ELi128ELNS4_4UMMA5MajorE0ELSP_0ELNSO_7ScaleInE0ELSQ_0EEEEEENS4_6LayoutINS5_IJSD_SD_SD_EEENS5_IJNSA_ILi0EEESV_SV_EEEEENS5_IJNS4_10UnderscoreESY_SY_EEEEENS4_28SM100_TMA_2SM_LOAD_MULTICASTENS4_14ComposedLayoutINS4_7SwizzleILi3ELi4ELi3EEENS4_18smem_ptr_flag_bitsILi16EEENST_INS5_IJNSA_ILi8EEESH_EEENS5_IJSH_SD_EEEEEEEvNS4_8identityENS4_18SM100_TMA_2SM_LOADES1B_vS1C_EENS_8epilogue10collective18CollectiveEpilogueINS1F_23Sm100TmaWarpSpecializedILi4ELi2ELi16ELb1ELb0EEEJNS5_IJSH_SG_SH_EEENS5_IJNST_ISH_SD_EENST_INS5_IJNSA_ILi16EEESB_EEENS5_IJSD_SH_EEEEEEEESJ_SK_SJ_SK_NS1F_6fusion15FusionCallbacksIS1J_NS1R_17LinearCombinationISJ_fSJ_fLNS_15FloatRoundStyleE2EEES1K_S1Q_JEEENS4_5SM1004TMEM4LOAD26SM100_TMEM_LOAD_32dp32b16xENS4_13SM90_TMA_LOADENS12_INS13_ILi1ELi4ELi3EEES16_NST_INS5_IJS17_S1M_EEENS5_IJS1M_SD_EEEEEEENS4_39AutoVectorizingCopyWithAssumedAlignmentILi128EEENS4_14SM90_TMA_STOREES26_S28_S28_EEEvvEEEEvNT_6ParamsE) ;  /* 0xffffff5802d87950 */ /* 0x000fea0003c3ffff */
        .weak           $__internal_1_$__cuda_sm10x_tcgen05_guardrail_trap_phase_invalid_during_alloc
        .type           $__internal_1_$__cuda_sm10x_tcgen05_guardrail_trap_phase_invalid_during_alloc,@function
        .size           $__internal_1_$__cuda_sm10x_tcgen05_guardrail_trap_phase_invalid_during_alloc,($__internal_2_$__cuda_sm10x_tcgen05_guardrail_trap_unallocated_columns_being_dealloced - $__internal_1_$__cuda_sm10x_tcgen05_guardrail_trap_phase_invalid_during_alloc)
$__internal_1_$__cuda_sm10x_tcgen05_guardrail_trap_phase_invalid_during_alloc:
[----:B------:R-:W-:Y:S05]  /*a4a0*/  BPT.TRAP 0x1 ;  /* 0x000000040000795c */ /* 0x000fea0000300000 */
[----:B------:R-:W-:-:S04]  /*a4b0*/  MOV R5, 0x0 ;  /* 0x0000000000057802 */ /* 0x000fc80000000f00 */
[----:B------:R-:W-:Y:S05]  /*a4c0*/  RET.REL.NODEC R4 `(_ZN7cutlass13device_kernelINS_4gemm6kernel13GemmUniversalIN4cute5tupleIJiiiiEEENS1_10collective13CollectiveMmaINS1_35MainloopSm100TmaUmmaWarpSpecializedILi13ELi2ELi4ENS5_IJNS4_1CILi2EEENSA_ILi4EEENSA_ILi1EEEEEEEENS5_IJNSA_ILi128EEESG_NSA_ILi64EEEEEENS_6half_tENS5_IJlSD_lEEESJ_SK_NS4_8TiledMMAINS4_8MMA_AtomIJNS4_26SM100_MMA_F16BF16_2x1SM_SSISJ_SJ_fLi128ELi128ELNS4_4UMMA5MajorE0ELSP_0ELNSO_7ScaleInE0ELSQ_0EEEEEENS4_6LayoutINS5_IJSD_SD_SD_EEENS5_IJNSA_ILi0EEESV_SV_EEEEENS5_IJNS4_10UnderscoreESY_SY_EEEEENS4_28SM100_TMA_2SM_LOAD_MULTICASTENS4_14ComposedLayoutINS4_7SwizzleILi3ELi4ELi3EEENS4_18smem_ptr_flag_bitsILi16EEENST_INS5_IJNSA_ILi8EEESH_EEENS5_IJSH_SD_EEEEEEEvNS4_8identityENS4_18SM100_TMA_2SM_LOADES1B_vS1C_EENS_8epilogue10collective18CollectiveEpilogueINS1F_23Sm100TmaWarpSpecializedILi4ELi2ELi16ELb1ELb0EEEJNS5_IJSH_SG_SH_EEENS5_IJNST_ISH_SD_EENST_INS5_IJNSA_ILi16EEESB_EEENS5_IJSD_SH_EEEEEEEESJ_SK_SJ_SK_NS1F_6fusion15FusionCallbacksIS1J_NS1R_17LinearCombinationISJ_fSJ_fLNS_15FloatRoundStyleE2EEES1K_S1Q_JEEENS4_5SM1004TMEM4LOAD26SM100_TMEM_LOAD_32dp32b16xENS4_13SM90_TMA_LOADENS12_INS13_ILi1ELi4ELi3EEES16_NST_INS5_IJS17_S1M_EEENS5_IJS1M_SD_EEEEEEENS4_39AutoVectorizingCopyWithAssumedAlignmentILi128EEENS4_14SM90_TMA_STOREES26_S28_S28_EEEvvEEEEvNT_6ParamsE) ;  /* 0xffffff5804cc7950 */ /* 0x000fea0003c3ffff */
        .weak           $__internal_2_$__cuda_sm10x_tcgen05_guardrail_trap_unallocated_columns_being_dealloced
        .type           $__internal_2_$__cuda_sm10x_tcgen05_guardrail_trap_unallocated_columns_being_dealloced,@function
        .size           $__internal_2_$__cuda_sm10x_tcgen05_guardrail_trap_unallocated_columns_being_dealloced,(.L_x_225 - $__internal_2_$__cuda_sm10x_tcgen05_guardrail_trap_unallocated_columns_being_dealloced)
$__internal_2_$__cuda_sm10x_tcgen05_guardrail_trap_unallocated_columns_being_dealloced:
[----:B------:R-:W-:Y:S05]  /*a4d0*/  BPT.TRAP 0x1 ;  /* 0x000000040000795c */ /* 0x000fea0000300000 */
[----:B------:R-:W-:-:S04]  /*a4e0*/  HFMA2 R3, -RZ, RZ, 0, 0 ;  /* 0x00000000ff037431 */ /* 0x000fc800000001ff */
[----:B------:R-:W-:Y:S05]  /*a4f0*/  RET.REL.NODEC R2 `(_ZN7cutlass13device_kernelINS_4gemm6kernel13GemmUniversalIN4cute5tupleIJiiiiEEENS1_10collective13CollectiveMmaINS1_35MainloopSm100TmaUmmaWarpSpecializedILi13ELi2ELi4ENS5_IJNS4_1CILi2EEENSA_ILi4EEENSA_ILi1EEEEEEEENS5_IJNSA_ILi128EEESG_NSA_ILi64EEEEEENS_6half_tENS5_IJlSD_lEEESJ_SK_NS4_8TiledMMAINS4_8MMA_AtomIJNS4_26SM100_MMA_F16BF16_2x1SM_SSISJ_SJ_fLi128ELi128ELNS4_4UMMA5MajorE0ELSP_0ELNSO_7ScaleInE0ELSQ_0EEEEEENS4_6LayoutINS5_IJSD_SD_SD_EEENS5_IJNSA_ILi0EEESV_SV_EEEEENS5_IJNS4_10UnderscoreESY_SY_EEEEENS4_28SM100_TMA_2SM_LOAD_MULTICASTENS4_14ComposedLayoutINS4_7SwizzleILi3ELi4ELi3EEENS4_18smem_ptr_flag_bitsILi16EEENST_INS5_IJNSA_ILi8EEESH_EEENS5_IJSH_SD_EEEEEEEvNS4_8identityENS4_18SM100_TMA_2SM_LOADES1B_vS1C_EENS_8epilogue10collective18CollectiveEpilogueINS1F_23Sm100TmaWarpSpecializedILi4ELi2ELi16ELb1ELb0EEEJNS5_IJSH_SG_SH_EEENS5_IJNST_ISH_SD_EENST_INS5_IJNSA_ILi16EEESB_EEENS5_IJSD_SH_EEEEEEEESJ_SK_SJ_SK_NS1F_6fusion15FusionCallbacksIS1J_NS1R_17LinearCombinationISJ_fSJ_fLNS_15FloatRoundStyleE2EEES1K_S1Q_JEEENS4_5SM1004TMEM4LOAD26SM100_TMEM_LOAD_32dp32b16xENS4_13SM90_TMA_LOADENS12_INS13_ILi1ELi4ELi3EEES16_NST_INS5_IJS17_S1M_EEENS5_IJS1M_SD_EEEEEEENS4_39AutoVectorizingCopyWithAssumedAlignmentILi128EEENS4_14SM90_TMA_STOREES26_S28_S28_EEEvvEEEEvNT_6ParamsE) ;  /* 0xffffff5802c07950 */ /* 0x000fea0003c3ffff */
.L_x_224:
[----:B------:R-:W-:-:S00]  /*a500*/  BRA `(.L_x_224) ;  /* 0xfffffffc00fc7947 */ /* 0x000fc0000383ffff */
[----:B------:R-:W-:-:S00]  /*a510*/  NOP ;  /* 0x0000000000007918 */ /* 0x000fc00000000000 */
        /* <DEDUP_REMOVED lines=14> */
.L_x_225:


//--------------------- .nv.global.init           --------------------------
	.section	.nv.global.init,"aw",@progbits
.nv.global.init:
	.type		$str$27,@object
	.size		$str$27,($str$28 - $str$27)
$str$27:
        /*0000*/ 	.byte	0x28, 0x61, 0x64, 0x64, 0x72, 0x65, 0x73, 0x73, 0x20, 0x26, 0x20, 0x6d, 0x61, 0x73, 0x6b, 0x29
        /*0010*/ 	.byte	0x20, 0x3d, 0x3d, 0x20, 0x30, 0x00
	.type		$str$28,@object
	.size		$str$28,($str$26 - $str$28)
$str$28:
        /*0016*/ 	.byte	0x2f, 0x74, 0x6d, 0x70, 0x2f, 0x63, 0x75, 0x74, 0x6c, 0x61, 0x73, 0x73, 0x5f, 0x73, 0x77, 0x65
        /*0026*/ 	.byte	0x65, 0x70, 0x5f, 0x73, 0x72, 0x63, 0x2f, 0x69, 0x6e, 0x63, 0x6c, 0x75, 0x64, 0x65, 0x2f, 0x63
        /*0036*/ 	.byte	0x75, 0x74, 0x65, 0x2f, 0x70, 0x6f, 0x69, 0x6e, 0x74, 0x65, 0x72, 0x5f, 0x66, 0x6c, 0x61, 0x67
        /*0046*/ 	.byte	0x67, 0x65, 0x64, 0x2e, 0x68, 0x70, 0x70, 0x00
	.type		$str$26,@object
	.size		$str$26,($str$25 - $str$26)
$str$26:
        /*004e*/ 	.byte	0x2f, 0x74, 0x6d, 0x70, 0x2f, 0x63, 0x75, 0x74, 0x6c, 0x61, 0x73, 0x73, 0x5f, 0x73, 0x77, 0x65
        /*005e*/ 	.byte	0x65, 0x70, 0x5f, 0x73, 0x72, 0x63, 0x2f, 0x69, 0x6e, 0x63, 0x6c, 0x75, 0x64, 0x65, 0x2f, 0x63
        /*006e*/ 	.byte	0x75, 0x74, 0x65, 0x2f, 0x61, 0x74, 0x6f, 0x6d, 0x2f, 0x63, 0x6f, 0x70, 0x79, 0x5f, 0x74, 0x72
        /*007e*/ 	.byte	0x61, 0x69, 0x74, 0x73, 0x5f, 0x73, 0x6d, 0x31, 0x30, 0x30, 0x2e, 0x68, 0x70, 0x70, 0x00
	.type		$str$25,@object
	.size		$str$25,(__unnamed_1 - $str$25)
$str$25:
        /*008d*/ 	.byte	0x28, 0x28, 0x75, 0x69, 0x6e, 0x74, 0x33, 0x32, 0x5f, 0x74, 0x28, 0x74, 0x68, 0x72, 0x65, 0x61
        /*009d*/ 	.byte	0x64, 0x49, 0x64, 0x78, 0x2e, 0x78, 0x29, 0x20, 0x2f, 0x20, 0x33, 0x32, 0x29, 0x20, 0x25, 0x20
        /*00ad*/ 	.byte	0x34, 0x29, 0x20, 0x3d, 0x3d, 0x20, 0x28, 0x28, 0x28, 0x74, 0x6d, 0x65, 0x6d, 0x5f, 0x61, 0x64
        /*00bd*/ 	.byte	0x64, 0x72, 0x20, 0x3e, 0x3e, 0x20, 0x31, 0x36, 0x29, 0x20, 0x2f, 0x20, 0x33, 0x32, 0x29, 0x20
        /*00cd*/ 	.byte	0x25, 0x20, 0x34, 0x29, 0x00
	.type		__unnamed_1,@object
	.size		__unnamed_1,(__unnamed_2 - __unnamed_1)
__unnamed_1:
        /*00d2*/ 	.byte	0x61, 0x75, 0x74, 0x6f, 0x20, 0x63, 0x75, 0x74, 0x65, 0x3a, 0x3a, 0x61, 0x73, 0x5f, 0x70, 0x6f
        /* <DEDUP_REMOVED lines=24> */
        /*0262*/ 	.byte	0x34, 0x38, 0x3e, 0x3e, 0x3e, 0x3e, 0x5d, 0x00
	.type		__unnamed_2,@object
	.size		__unnamed_2,(.L_2 - __unnamed_2)
__unnamed_2:
        /* <DEDUP_REMOVED lines=40> */
        /*04ea*/ 	.byte	0x3a, 0x3a, 0x43, 0x3c, 0x30, 0x3e, 0x3e, 0x3e, 0x3e, 0x5d, 0x00
.L_2:


//--------------------- .nv.shared._ZN7cutlass13device_kernelINS_4gemm6kernel13GemmUniversalIN4cute5tupleIJiiiiEEENS1_10collective13CollectiveMmaINS1_35MainloopSm100TmaUmmaWarpSpecializedILi13ELi2ELi4ENS5_IJNS4_1CILi2EEENSA_ILi4EEENSA_ILi1EEEEEEEENS5_IJNSA_ILi128EEESG_NSA_ILi64EEEEEENS_6half_tENS5_IJlSD_lEEESJ_SK_NS4_8TiledMMAINS4_8MMA_AtomIJNS4_26SM100_MMA_F16BF16_2x1SM_SSISJ_SJ_fLi128ELi128ELNS4_4UMMA5MajorE0ELSP_0ELNSO_7ScaleInE0ELSQ_0EEEEEENS4_6LayoutINS5_IJSD_SD_SD_EEENS5_IJNSA_ILi0EEESV_SV_EEEEENS5_IJNS4_10UnderscoreESY_SY_EEEEENS4_28SM100_TMA_2SM_LOAD_MULTICASTENS4_14ComposedLayoutINS4_7SwizzleILi3ELi4ELi3EEENS4_18smem_ptr_flag_bitsILi16EEENST_INS5_IJNSA_ILi8EEESH_EEENS5_IJSH_SD_EEEEEEEvNS4_8identityENS4_18SM100_TMA_2SM_LOADES1B_vS1C_EENS_8epilogue10collective18CollectiveEpilogueINS1F_23Sm100TmaWarpSpecializedILi4ELi2ELi16ELb1ELb0EEEJNS5_IJSH_SG_SH_EEENS5_IJNST_ISH_SD_EENST_INS5_IJNSA_ILi16EEESB_EEENS5_IJSD_SH_EEEEEEEESJ_SK_SJ_SK_NS1F_6fusion15FusionCallbacksIS1J_NS1R_17LinearCombinationISJ_fSJ_fLNS_15FloatRoundStyleE2EEES1K_S1Q_JEEENS4_5SM1004TMEM4LOAD26SM100_TMEM_LOAD_32dp32b16xENS4_13SM90_TMA_LOADENS12_INS13_ILi1ELi4ELi3EEES16_NST_INS5_IJS17_S1M_EEENS5_IJS1M_SD_EEEEEEENS4_39AutoVectorizingCopyWithAssumedAlignmentILi128EEENS4_14SM90_TMA_STOREES26_S28_S28_EEEvvEEEEvNT_6ParamsE --------------------------
	.section	.nv.shared._ZN7cutlass13device_kernelINS_4gemm6kernel13GemmUniversalIN4cute5tupleIJiiiiEEENS1_10collective13CollectiveMmaINS1_35MainloopSm100TmaUmmaWarpSpecializedILi13ELi2ELi4ENS5_IJNS4_1CILi2EEENSA_ILi4EEENSA_ILi1EEEEEEEENS5_IJNSA_ILi128EEESG_NSA_ILi64EEEEEENS_6half_tENS5_IJlSD_lEEESJ_SK_NS4_8TiledMMAINS4_8MMA_AtomIJNS4_26SM100_MMA_F16BF16_2x1SM_SSISJ_SJ_fLi128ELi128ELNS4_4UMMA5MajorE0ELSP_0ELNSO_7ScaleInE0ELSQ_0EEEEEENS4_6LayoutINS5_IJSD_SD_SD_EEENS5_IJNSA_ILi0EEESV_SV_EEEEENS5_IJNS4_10UnderscoreESY_SY_EEEEENS4_28SM100_TMA_2SM_LOAD_MULTICASTENS4_14ComposedLayoutINS4_7SwizzleILi3ELi4ELi3EEENS4_18smem_ptr_flag_bitsILi16EEENST_INS5_IJNSA_ILi8EEESH_EEENS5_IJSH_SD_EEEEEEEvNS4_8identityENS4_18SM100_TMA_2SM_LOADES1B_vS1C_EENS_8epilogue10collective18CollectiveEpilogueINS1F_23Sm100TmaWarpSpecializedILi4ELi2ELi16ELb1ELb0EEEJNS5_IJSH_SG_SH_EEENS5_IJNST_ISH_SD_EENST_INS5_IJNSA_ILi16EEESB_EEENS5_IJSD_SH_EEEEEEEESJ_SK_SJ_SK_NS1F_6fusion15FusionCallbacksIS1J_NS1R_17LinearCombinationISJ_fSJ_fLNS_15FloatRoundStyleE2EEES1K_S1Q_JEEENS4_5SM1004TMEM4LOAD26SM100_TMEM_LOAD_32dp32b16xENS4_13SM90_TMA_LOADENS12_INS13_ILi1ELi4ELi3EEES16_NST_INS5_IJS17_S1M_EEENS5_IJS1M_SD_EEEEEEENS4_39AutoVectorizingCopyWithAssumedAlignmentILi128EEENS4_14SM90_TMA_STOREES26_S28_S28_EEEvvEEEEvNT_6ParamsE,"aw",@nobits
	.sectionflags	@""
	.align	16
	.zero		1024


//--------------------- .nv.shared.reserved.0     --------------------------
	.section	.nv.shared.reserved.0,"aw",@nobits
	.weak		__nv_reservedSMEM_offset_0_alias
	.size		__nv_reservedSMEM_offset_0_alias, 0, 64
	.other		__nv_reservedSMEM_offset_0_alias,@"STO_CUDA_RESERVED_SHARED STV_DEFAULT"
__nv_reservedSMEM_offset_0_alias:
	.zero		0
.nv.shared.reserved.0:
	.zero		64
	.weak		__nv_reservedSMEM_tcgen05_partition
	.type		__nv_reservedSMEM_tcgen05_partition,@object
	.size		__nv_reservedSMEM_tcgen05_partition,(.L_0 - __nv_reservedSMEM_tcgen05_partition)
__nv_reservedSMEM_tcgen05_partition:
	.zero		32
.L_0:


//--------------------- .nv.global                --------------------------
	.section	.nv.global,"aw",@nobits
.nv.global:
	.type		_ZN40_INTERNAL_007481bb_4_k_cu_c58ca708_315014cute1_E,@object
	.size		_ZN40_INTERNAL_007481bb_4_k_cu_c58ca708_315014cute1_E,(_ZN40_INTERNAL_007481bb_4_k_cu_c58ca708_315014cuda3std3__45__cpo6cbeginE - _ZN40_INTERNAL_007481bb_4_k_cu_c58ca708_315014cute1_E)
_ZN40_INTERNAL_007481bb_4_k_cu_c58ca708_315014cute1_E:
	.zero		1
	.type		_ZN40_INTERNAL_007481bb_4_k_cu_c58ca708_315014cuda3std3__45__cpo6cbeginE,@object
	.size		_ZN40_INTERNAL_007481bb_4_k_cu_c58ca708_315014cuda3std3__45__cpo6cbeginE,(_ZN40_INTERNAL_007481bb_4_k_cu_c58ca708_315014cuda3std3__48in_placeE - _ZN40_INTERNAL_007481bb_4_k_cu_c58ca708_315014cuda3std3__45__cpo6cbeginE)
_ZN40_INTERNAL_007481bb_4_k_cu_c58ca708_315014cuda3std3__45__cpo6cbeginE:
	.zero		1
	.type		_ZN40_INTERNAL_007481bb_4_k_cu_c58ca708_315014cuda3std3__48in_placeE,@object
	.size		_ZN40_INTERNAL_007481bb_4_k_cu_c58ca708_315014cuda3std3__48in_placeE,(_ZN40_INTERNAL_007481bb_4_k_cu_c58ca708_315014cuda3std6ranges3__45__cpo9iter_moveE - _ZN40_INTERNAL_007481bb_4_k_cu_c58ca708_315014cuda3std3__48in_placeE)
_ZN40_INTERNAL_007481bb_4_k_cu_c58ca708_315014cuda3std3__48in_placeE:
	.zero		1
	.type		_ZN40_INTERNAL_007481bb_4_k_cu_c58ca708_315014cuda3std6ranges3__45__cpo9iter_moveE,@object
	.size		_ZN40_INTERNAL_007481bb_4_k_cu_c58ca708_315014cuda3std6ranges3__45__cpo9iter_moveE,(_ZN40_INTERNAL_007481bb_4_k_cu_c58ca708_315014cuda3std3__45__cpo5beginE - _ZN40_INTERNAL_007481bb_4_k_cu_c58ca708_315014cuda3std6ranges3__45__cpo9iter_moveE)
_ZN40_INTERNAL_007481bb_4_k_cu_c58ca708_315014cuda3std6ranges3__45__cpo9iter_moveE:
	.zero		1
	.type		_ZN40_INTERNAL_007481bb_4_k_cu_c58ca708_315014cuda3std3__45__cpo5beginE,@object
	.size		_ZN40_INTERNAL_007481bb_4_k_cu_c58ca708_315014cuda3std3__45__cpo5beginE,(_ZN40_INTERNAL_007481bb_4_k_cu_c58ca708_315014cuda3std3__442_GLOBAL__N__007481bb_4_k_cu_c58ca708_315016ignoreE - _ZN40_INTERNAL_007481bb_4_k_cu_c58ca708_315014cuda3std3__45__cpo5beginE)
_ZN40_INTERNAL_007481bb_4_k_cu_c58ca708_315014cuda3std3__45__cpo5beginE:
	.zero		1
	.type		_ZN40_INTERNAL_007481bb_4_k_cu_c58ca708_315014cuda3std3__442_GLOBAL__N__007481bb_4_k_cu_c58ca708_315016ignoreE,@object
	.size		_ZN40_INTERNAL_007481bb_4_k_cu_c58ca708_315014cuda3std3__442_GLOBAL__N__007481bb_4_k_cu_c58ca708_315016ignoreE,(_ZN40_INTERNAL_007481bb_4_k_cu_c58ca708_315014cute7productE - _ZN40_INTERNAL_007481bb_4_k_cu_c58ca708_315014cuda3std3__442_GLOBAL__N__007481bb_4_k_cu_c58ca708_315016ignoreE)
_ZN40_INTERNAL_007481bb_4_k_cu_c58ca708_315014cuda3std3__442_GLOBAL__N__007481bb_4_k_cu_c58ca708_315016ignoreE:
	.zero		1
	.type		_ZN40_INTERNAL_007481bb_4_k_cu_c58ca708_315014cute7productE,@object
	.size		_ZN40_INTERNAL_007481bb_4_k_cu_c58ca708_315014cute7productE,(_ZN40_INTERNAL_007481bb_4_k_cu_c58ca708_315014cuda3std3__45__cpo3endE - _ZN40_INTERNAL_007481bb_4_k_cu_c58ca708_315014cute7productE)
_ZN40_INTERNAL_007481bb_4_k_cu_c58ca708_315014cute7productE:
	.zero		1
	.type		_ZN40_INTERNAL_007481bb_4_k_cu_c58ca708_315014cuda3std3__45__cpo3endE,@object
	.size		_ZN40_INTERNAL_007481bb_4_k_cu_c58ca708_315014cuda3std3__45__cpo3endE,(_ZN40_INTERNAL_007481bb_4_k_cu_c58ca708_315014cuda3std3__419piecewise_constructE - _ZN40_INTERNAL_007481bb_4_k_cu_c58ca708_315014cuda3std3__45__cpo3endE)
_ZN40_INTERNAL_007481bb_4_k_cu_c58ca708_315014cuda3std3__45__cpo3endE:
	.zero		1
	.type		_ZN40_INTERNAL_007481bb_4_k_cu_c58ca708_315014cuda3std3__419piecewise_constructE,@object
	.size		_ZN40_INTERNAL_007481bb_4_k_cu_c58ca708_315014cuda3std3__419piecewise_constructE,(_ZN40_INTERNAL_007481bb_4_k_cu_c58ca708_315014cuda3std3__45__cpo4cendE - _ZN40_INTERNAL_007481bb_4_k_cu_c58ca708_315014cuda3std3__419piecewise_constructE)
_ZN40_INTERNAL_007481bb_4_k_cu_c58ca708_315014cuda3std3__419piecewise_constructE:
	.zero		1
	.type		_ZN40_INTERNAL_007481bb_4_k_cu_c58ca708_315014cuda3std3__45__cpo4cendE,@object
	.size		_ZN40_INTERNAL_007481bb_4_k_cu_c58ca708_315014cuda3std3__45__cpo4cendE,(_ZN40_INTERNAL_007481bb_4_k_cu_c58ca708_315014cuda3std6ranges3__45__cpo4swapE - _ZN40_INTERNAL_007481bb_4_k_cu_c58ca708_315014cuda3std3__45__cpo4cendE)
_ZN40_INTERNAL_007481bb_4_k_cu_c58ca708_315014cuda3std3__45__cpo4cendE:
	.zero		1
	.type		_ZN40_INTERNAL_007481bb_4_k_cu_c58ca708_315014cuda3std6ranges3__45__cpo4swapE,@object
	.size		_ZN40_INTERNAL_007481bb_4_k_cu_c58ca708_315014cuda3std6ranges3__45__cpo4swapE,(.L_10 - _ZN40_INTERNAL_007481bb_4_k_cu_c58ca708_315014cuda3std6ranges3__45__cpo4swapE)
_ZN40_INTERNAL_007481bb_4_k_cu_c58ca708_315014cuda3std6ranges3__45__cpo4swapE:
	.zero		1
.L_10:


//--------------------- .nv.constant0._ZN7cutlass13device_kernelINS_4gemm6kernel13GemmUniversalIN4cute5tupleIJiiiiEEENS1_10collective13CollectiveMmaINS1_35MainloopSm100TmaUmmaWarpSpecializedILi13ELi2ELi4ENS5_IJNS4_1CILi2EEENSA_ILi4EEENSA_ILi1EEEEEEEENS5_IJNSA_ILi128EEESG_NSA_ILi64EEEEEENS_6half_tENS5_IJlSD_lEEESJ_SK_NS4_8TiledMMAINS4_8MMA_AtomIJNS4_26SM100_MMA_F16BF16_2x1SM_SSISJ_SJ_fLi128ELi128ELNS4_4UMMA5MajorE0ELSP_0ELNSO_7ScaleInE0ELSQ_0EEEEEENS4_6LayoutINS5_IJSD_SD_SD_EEENS5_IJNSA_ILi0EEESV_SV_EEEEENS5_IJNS4_10UnderscoreESY_SY_EEEEENS4_28SM100_TMA_2SM_LOAD_MULTICASTENS4_14ComposedLayoutINS4_7SwizzleILi3ELi4ELi3EEENS4_18smem_ptr_flag_bitsILi16EEENST_INS5_IJNSA_ILi8EEESH_EEENS5_IJSH_SD_EEEEEEEvNS4_8identityENS4_18SM100_TMA_2SM_LOADES1B_vS1C_EENS_8epilogue10collective18CollectiveEpilogueINS1F_23Sm100TmaWarpSpecializedILi4ELi2ELi16ELb1ELb0EEEJNS5_IJSH_SG_SH_EEENS5_IJNST_ISH_SD_EENST_INS5_IJNSA_ILi16EEESB_EEENS5_IJSD_SH_EEEEEEEESJ_SK_SJ_SK_NS1F_6fusion15FusionCallbacksIS1J_NS1R_17LinearCombinationISJ_fSJ_fLNS_15FloatRoundStyleE2EEES1K_S1Q_JEEENS4_5SM1004TMEM4LOAD26SM100_TMEM_LOAD_32dp32b16xENS4_13SM90_TMA_LOADENS12_INS13_ILi1ELi4ELi3EEES16_NST_INS5_IJS17_S1M_EEENS5_IJS1M_SD_EEEEEEENS4_39AutoVectorizingCopyWithAssumedAlignmentILi128EEENS4_14SM90_TMA_STOREES26_S28_S28_EEEvvEEEEvNT_6ParamsE --------------------------
	.section	.nv.constant0._ZN7cutlass13device_kernelINS_4gemm6kernel13GemmUniversalIN4cute5tupleIJiiiiEEENS1_10collective13CollectiveMmaINS1_35MainloopSm100TmaUmmaWarpSpecializedILi13ELi2ELi4ENS5_IJNS4_1CILi2EEENSA_ILi4EEENSA_ILi1EEEEEEEENS5_IJNSA_ILi128EEESG_NSA_ILi64EEEEEENS_6half_tENS5_IJlSD_lEEESJ_SK_NS4_8TiledMMAINS4_8MMA_AtomIJNS4_26SM100_MMA_F16BF16_2x1SM_SSISJ_SJ_fLi128ELi128ELNS4_4UMMA5MajorE0ELSP_0ELNSO_7ScaleInE0ELSQ_0EEEEEENS4_6LayoutINS5_IJSD_SD_SD_EEENS5_IJNSA_ILi0EEESV_SV_EEEEENS5_IJNS4_10UnderscoreESY_SY_EEEEENS4_28SM100_TMA_2SM_LOAD_MULTICASTENS4_14ComposedLayoutINS4_7SwizzleILi3ELi4ELi3EEENS4_18smem_ptr_flag_bitsILi16EEENST_INS5_IJNSA_ILi8EEESH_EEENS5_IJSH_SD_EEEEEEEvNS4_8identityENS4_18SM100_TMA_2SM_LOADES1B_vS1C_EENS_8epilogue10collective18CollectiveEpilogueINS1F_23Sm100TmaWarpSpecializedILi4ELi2ELi16ELb1ELb0EEEJNS5_IJSH_SG_SH_EEENS5_IJNST_ISH_SD_EENST_INS5_IJNSA_ILi16EEESB_EEENS5_IJSD_SH_EEEEEEEESJ_SK_SJ_SK_NS1F_6fusion15FusionCallbacksIS1J_NS1R_17LinearCombinationISJ_fSJ_fLNS_15FloatRoundStyleE2EEES1K_S1Q_JEEENS4_5SM1004TMEM4LOAD26SM100_TMEM_LOAD_32dp32b16xENS4_13SM90_TMA_LOADENS12_INS13_ILi1ELi4ELi3EEES16_NST_INS5_IJS17_S1M_EEENS5_IJS1M_SD_EEEEEEENS4_39AutoVectorizingCopyWithAssumedAlignmentILi128EEENS4_14SM90_TMA_STOREES26_S28_S28_EEEvvEEEEvNT_6ParamsE,"a",@progbits
	.sectionflags	@""
	.align	4
.nv.constant0._ZN7cutlass13device_kernelINS_4gemm6kernel13GemmUniversalIN4cute5tupleIJiiiiEEENS1_10collective13CollectiveMmaINS1_35MainloopSm100TmaUmmaWarpSpecializedILi13ELi2ELi4ENS5_IJNS4_1CILi2EEENSA_ILi4EEENSA_ILi1EEEEEEEENS5_IJNSA_ILi128EEESG_NSA_ILi64EEEEEENS_6half_tENS5_IJlSD_lEEESJ_SK_NS4_8TiledMMAINS4_8MMA_AtomIJNS4_26SM100_MMA_F16BF16_2x1SM_SSISJ_SJ_fLi128ELi128ELNS4_4UMMA5MajorE0ELSP_0ELNSO_7ScaleInE0ELSQ_0EEEEEENS4_6LayoutINS5_IJSD_SD_SD_EEENS5_IJNSA_ILi0EEESV_SV_EEEEENS5_IJNS4_10UnderscoreESY_SY_EEEEENS4_28SM100_TMA_2SM_LOAD_MULTICASTENS4_14ComposedLayoutINS4_7SwizzleILi3ELi4ELi3EEENS4_18smem_ptr_flag_bitsILi16EEENST_INS5_IJNSA_ILi8EEESH_EEENS5_IJSH_SD_EEEEEEEvNS4_8identityENS4_18SM100_TMA_2SM_LOADES1B_vS1C_EENS_8epilogue10collective18CollectiveEpilogueINS1F_23Sm100TmaWarpSpecializedILi4ELi2ELi16ELb1ELb0EEEJNS5_IJSH_SG_SH_EEENS5_IJNST_ISH_SD_EENST_INS5_IJNSA_ILi16EEESB_EEENS5_IJSD_SH_EEEEEEEESJ_SK_SJ_SK_NS1F_6fusion15FusionCallbacksIS1J_NS1R_17LinearCombinationISJ_fSJ_fLNS_15FloatRoundStyleE2EEES1K_S1Q_JEEENS4_5SM1004TMEM4LOAD26SM100_TMEM_LOAD_32dp32b16xENS4_13SM90_TMA_LOADENS12_INS13_ILi1ELi4ELi3EEES16_NST_INS5_IJS17_S1M_EEENS5_IJS1M_SD_EEEEEEENS4_39AutoVectorizingCopyWithAssumedAlignmentILi128EEENS4_14SM90_TMA_STOREES26_S28_S28_EEEvvEEEEvNT_6ParamsE:
	.zero		2944


//--------------------- SYMBOLS --------------------------

	.type		.nv.reservedSmem.offset0,@object
	.size		.nv.reservedSmem.offset0,0x4
	.type		.nv.reservedSmem.cap,@object
	.size		.nv.reservedSmem.cap,0x4
	.type		__assertfail,@function
